// auto-generated by cutlass_sweep.gemm — config: {"arch": "sm_90", "cluster_m": 1, "cluster_n": 1, "dtype": "bf16", "dtype_b": "bf16", "layout": "nt", "stages": 0, "tile_k": 64, "tile_m": 128, "tile_n": 64}
#include "cutlass/cutlass.h"
#include "cutlass/gemm/collective/collective_builder.hpp"
#include "cutlass/gemm/device/gemm_universal_adapter.h"
#include "cutlass/gemm/kernel/gemm_universal.hpp"
#include "cutlass/epilogue/collective/collective_builder.hpp"

using ElemA = cutlass::bfloat16_t;
using ElemB = cutlass::bfloat16_t;
using ElemCD = cutlass::bfloat16_t;
using Acc  = float;
using TileShape    = cute::Shape<cute::_128, cute::_64, cute::_64>;
using ClusterShape = cute::Shape<cute::_1, cute::_1, cute::_1>;

using CollectiveEpilogue = typename cutlass::epilogue::collective::CollectiveBuilder<
    cutlass::arch::Sm90, cutlass::arch::OpClassTensorOp,
    TileShape, ClusterShape,
    cutlass::epilogue::collective::EpilogueTileAuto,
    Acc, Acc,
    ElemCD, cutlass::layout::RowMajor, 128 / cutlass::sizeof_bits<ElemCD>::value,
    ElemCD, cutlass::layout::RowMajor, 128 / cutlass::sizeof_bits<ElemCD>::value,
    cutlass::epilogue::collective::EpilogueScheduleAuto
  >::CollectiveOp;

using CollectiveMainloop = typename cutlass::gemm::collective::CollectiveBuilder<
    cutlass::arch::Sm90, cutlass::arch::OpClassTensorOp,
    ElemA, cutlass::layout::RowMajor, 128 / cutlass::sizeof_bits<ElemA>::value,
    ElemB, cutlass::layout::ColumnMajor, 128 / cutlass::sizeof_bits<ElemB>::value,
    Acc,
    TileShape, ClusterShape,
    cutlass::gemm::collective::StageCountAutoCarveout<static_cast<int>(sizeof(typename CollectiveEpilogue::SharedStorage))>,
    cutlass::gemm::collective::KernelScheduleAuto
  >::CollectiveOp;

using GemmKernel = cutlass::gemm::kernel::GemmUniversal<
    cute::Shape<int,int,int,int>,
    CollectiveMainloop,
    CollectiveEpilogue
>;
using Gemm = cutlass::gemm::device::GemmUniversalAdapter<GemmKernel>;

// Force the device kernel symbol into the cubin without needing a host main.
auto* _anchor = &cutlass::device_kernel<GemmKernel>;


// ===== COMPILED SASS (sm_90a) =====

	.target	sm_90a

	.elftype	@"ET_EXEC"


//--------------------- .note.nv.tkinfo           --------------------------
	.section	.note.nv.tkinfo,"",@"SHT_NOTE"
	.sectionflags	@"SHF_NOTE_NV_TKINFO"
	.tkinfo
        /*0018*/ 	.word	0x00000002
        /*0030*/ 	.string	""
        /*0030*/ 	.string	"ptxas"
        /*0030*/ 	.string	"Cuda compilation tools, release 13.0, V13.0.88"
        /*0030*/ 	.string	"Build cuda_13.0.r13.0/compiler.36424714_0"
        /*0030*/ 	.string	"-arch sm_90a -m 64 "



//--------------------- .note.nv.cuinfo           --------------------------
	.section	.note.nv.cuinfo,"",@"SHT_NOTE"
	.sectionflags	@"SHF_NOTE_NV_CUINFO"
        /*0018*/ 	.short	0x0002
        /*001a*/ 	.short	0x005a
        /*001c*/ 	.short	0x0082
	.zero		2


//--------------------- .nv.info                  --------------------------
	.section	.nv.info,"",@"SHT_CUDA_INFO"
	.align	4


	//----- nvinfo : EIATTR_REGCOUNT
	.align		4
        /*0000*/ 	.byte	0x04, 0x2f
        /*0002*/ 	.short	(.L_15 - .L_14)
	.align		4
.L_14:
        /*0004*/ 	.word	index@(_ZN7cutlass13device_kernelINS_4gemm6kernel13GemmUniversalIN4cute5tupleIJiiiiEEENS1_10collective13CollectiveMmaINS1_34MainloopSm90TmaGmmaWarpSpecializedILi9ENS5_IJNS4_1CILi1EEESB_SB_EEENS1_35KernelTmaWarpSpecializedCooperativeEEENS5_IJNSA_ILi128EEENSA_ILi64EEESG_EEENS_10bfloat16_tENS5_IJlSB_lEEESI_SJ_NS4_8TiledMMAINS4_8MMA_AtomIJNS4_4SM904GMMA27MMA_64x64x16_F32BF16BF16_SSILNSN_5MajorE0ELSP_0ELNSN_7ScaleInE1ELSQ_1EEEEEENS4_6LayoutINS5_IJNSA_ILi2EEESB_SB_EEENS5_IJSB_NSA_ILi0EEESW_EEEEENS5_IJNS4_10UnderscoreESZ_SZ_EEEEENS4_13SM90_TMA_LOADENS4_14ComposedLayoutINS4_7SwizzleILi3ELi4ELi3EEENS4_18smem_ptr_flag_bitsILi16EEENST_INS5_IJNSA_ILi8EEESG_EEENS5_IJSG_SB_EEEEEEEvNS4_8identityES12_S1C_vS1D_EENS_8epilogue10collective6detail29Sm90TmaWarpSpecializedAdapterINS1G_15DefaultEpilogueISI_SJ_SJ_NS1F_6thread17LinearCombinationISI_Li1EffLNS1K_9ScaleType4KindE0ELNS_15FloatRoundStyleE2ESI_EENS1_15EpilogueDefaultEEEEEvvEEEEvNT_6ParamsE)
        /*0008*/ 	.word	0x000000a8


	//----- nvinfo : EIATTR_FRAME_SIZE
	.align		4
.L_15:
        /*000c*/ 	.byte	0x04, 0x11
        /*000e*/ 	.short	(.L_17 - .L_16)
	.align		4
.L_16:
        /*0010*/ 	.word	index@(_ZN7cutlass13device_kernelINS_4gemm6kernel13GemmUniversalIN4cute5tupleIJiiiiEEENS1_10collective13CollectiveMmaINS1_34MainloopSm90TmaGmmaWarpSpecializedILi9ENS5_IJNS4_1CILi1EEESB_SB_EEENS1_35KernelTmaWarpSpecializedCooperativeEEENS5_IJNSA_ILi128EEENSA_ILi64EEESG_EEENS_10bfloat16_tENS5_IJlSB_lEEESI_SJ_NS4_8TiledMMAINS4_8MMA_AtomIJNS4_4SM904GMMA27MMA_64x64x16_F32BF16BF16_SSILNSN_5MajorE0ELSP_0ELNSN_7ScaleInE1ELSQ_1EEEEEENS4_6LayoutINS5_IJNSA_ILi2EEESB_SB_EEENS5_IJSB_NSA_ILi0EEESW_EEEEENS5_IJNS4_10UnderscoreESZ_SZ_EEEEENS4_13SM90_TMA_LOADENS4_14ComposedLayoutINS4_7SwizzleILi3ELi4ELi3EEENS4_18smem_ptr_flag_bitsILi16EEENST_INS5_IJNSA_ILi8EEESG_EEENS5_IJSG_SB_EEEEEEEvNS4_8identityES12_S1C_vS1D_EENS_8epilogue10collective6detail29Sm90TmaWarpSpecializedAdapterINS1G_15DefaultEpilogueISI_SJ_SJ_NS1F_6thread17LinearCombinationISI_Li1EffLNS1K_9ScaleType4KindE0ELNS_15FloatRoundStyleE2ESI_EENS1_15EpilogueDefaultEEEEEvvEEEEvNT_6ParamsE)
        /*0014*/ 	.word	0x00000000


	//----- nvinfo : EIATTR_MIN_STACK_SIZE
	.align		4
.L_17:
        /*0018*/ 	.byte	0x04, 0x12
        /*001a*/ 	.short	(.L_19 - .L_18)
	.align		4
.L_18:
        /*001c*/ 	.word	index@(_ZN7cutlass13device_kernelINS_4gemm6kernel13GemmUniversalIN4cute5tupleIJiiiiEEENS1_10collective13CollectiveMmaINS1_34MainloopSm90TmaGmmaWarpSpecializedILi9ENS5_IJNS4_1CILi1EEESB_SB_EEENS1_35KernelTmaWarpSpecializedCooperativeEEENS5_IJNSA_ILi128EEENSA_ILi64EEESG_EEENS_10bfloat16_tENS5_IJlSB_lEEESI_SJ_NS4_8TiledMMAINS4_8MMA_AtomIJNS4_4SM904GMMA27MMA_64x64x16_F32BF16BF16_SSILNSN_5MajorE0ELSP_0ELNSN_7ScaleInE1ELSQ_1EEEEEENS4_6LayoutINS5_IJNSA_ILi2EEESB_SB_EEENS5_IJSB_NSA_ILi0EEESW_EEEEENS5_IJNS4_10UnderscoreESZ_SZ_EEEEENS4_13SM90_TMA_LOADENS4_14ComposedLayoutINS4_7SwizzleILi3ELi4ELi3EEENS4_18smem_ptr_flag_bitsILi16EEENST_INS5_IJNSA_ILi8EEESG_EEENS5_IJSG_SB_EEEEEEEvNS4_8identityES12_S1C_vS1D_EENS_8epilogue10collective6detail29Sm90TmaWarpSpecializedAdapterINS1G_15DefaultEpilogueISI_SJ_SJ_NS1F_6thread17LinearCombinationISI_Li1EffLNS1K_9ScaleType4KindE0ELNS_15FloatRoundStyleE2ESI_EENS1_15EpilogueDefaultEEEEEvvEEEEvNT_6ParamsE)
        /*0020*/ 	.word	0x00000000
.L_19:


//--------------------- .nv.compat                --------------------------
	.section	.nv.compat,"",@"SHT_CUDA_COMPAT_INFO"
	.align	4
        /*0000*/ 	.byte	0x02, 0x09, 0x01, 0x00, 0x02, 0x02, 0x04, 0x00, 0x02, 0x05, 0x05, 0x00, 0x03, 0x07, 0x01, 0x01
        /*0010*/ 	.byte	0x02, 0x03, 0x01, 0x00, 0x02, 0x06, 0x01, 0x00, 0x04, 0x0b, 0x08, 0x00, 0x00, 0x00, 0x00, 0x00
        /*0020*/ 	.byte	0x00, 0x00, 0x00, 0x00


//--------------------- .nv.info._ZN7cutlass13device_kernelINS_4gemm6kernel13GemmUniversalIN4cute5tupleIJiiiiEEENS1_10collective13CollectiveMmaINS1_34MainloopSm90TmaGmmaWarpSpecializedILi9ENS5_IJNS4_1CILi1EEESB_SB_EEENS1_35KernelTmaWarpSpecializedCooperativeEEENS5_IJNSA_ILi128EEENSA_ILi64EEESG_EEENS_10bfloat16_tENS5_IJlSB_lEEESI_SJ_NS4_8TiledMMAINS4_8MMA_AtomIJNS4_4SM904GMMA27MMA_64x64x16_F32BF16BF16_SSILNSN_5MajorE0ELSP_0ELNSN_7ScaleInE1ELSQ_1EEEEEENS4_6LayoutINS5_IJNSA_ILi2EEESB_SB_EEENS5_IJSB_NSA_ILi0EEESW_EEEEENS5_IJNS4_10UnderscoreESZ_SZ_EEEEENS4_13SM90_TMA_LOADENS4_14ComposedLayoutINS4_7SwizzleILi3ELi4ELi3EEENS4_18smem_ptr_flag_bitsILi16EEENST_INS5_IJNSA_ILi8EEESG_EEENS5_IJSG_SB_EEEEEEEvNS4_8identityES12_S1C_vS1D_EENS_8epilogue10collective6detail29Sm90TmaWarpSpecializedAdapterINS1G_15DefaultEpilogueISI_SJ_SJ_NS1F_6thread17LinearCombinationISI_Li1EffLNS1K_9ScaleType4KindE0ELNS_15FloatRoundStyleE2ESI_EENS1_15EpilogueDefaultEEEEEvvEEEEvNT_6ParamsE --------------------------
	.section	.nv.info._ZN7cutlass13device_kernelINS_4gemm6kernel13GemmUniversalIN4cute5tupleIJiiiiEEENS1_10collective13CollectiveMmaINS1_34MainloopSm90TmaGmmaWarpSpecializedILi9ENS5_IJNS4_1CILi1EEESB_SB_EEENS1_35KernelTmaWarpSpecializedCooperativeEEENS5_IJNSA_ILi128EEENSA_ILi64EEESG_EEENS_10bfloat16_tENS5_IJlSB_lEEESI_SJ_NS4_8TiledMMAINS4_8MMA_AtomIJNS4_4SM904GMMA27MMA_64x64x16_F32BF16BF16_SSILNSN_5MajorE0ELSP_0ELNSN_7ScaleInE1ELSQ_1EEEEEENS4_6LayoutINS5_IJNSA_ILi2EEESB_SB_EEENS5_IJSB_NSA_ILi0EEESW_EEEEENS5_IJNS4_10UnderscoreESZ_SZ_EEEEENS4_13SM90_TMA_LOADENS4_14ComposedLayoutINS4_7SwizzleILi3ELi4ELi3EEENS4_18smem_ptr_flag_bitsILi16EEENST_INS5_IJNSA_ILi8EEESG_EEENS5_IJSG_SB_EEEEEEEvNS4_8identityES12_S1C_vS1D_EENS_8epilogue10collective6detail29Sm90TmaWarpSpecializedAdapterINS1G_15DefaultEpilogueISI_SJ_SJ_NS1F_6thread17LinearCombinationISI_Li1EffLNS1K_9ScaleType4KindE0ELNS_15FloatRoundStyleE2ESI_EENS1_15EpilogueDefaultEEEEEvvEEEEvNT_6ParamsE,"",@"SHT_CUDA_INFO"
	.sectionflags	@""
	.align	4


	//----- nvinfo : EIATTR_CUDA_API_VERSION
	.align		4
        /*0000*/ 	.byte	0x04, 0x37
        /*0002*/ 	.short	(.L_21 - .L_20)
.L_20:
        /*0004*/ 	.word	0x00000082


	//----- nvinfo : EIATTR_KPARAM_INFO
	.align		4
.L_21:
        /*0008*/ 	.byte	0x04, 0x17
        /*000a*/ 	.short	(.L_23 - .L_22)
.L_22:
        /*000c*/ 	.word	0x00000000
        /*0010*/ 	.short	0x0000
        /*0012*/ 	.short	0x0070
        /*0014*/ 	.byte	0x00, 0xf0, 0x01, 0x10


	//----- nvinfo : EIATTR_SPARSE_MMA_MASK
	.align		4
.L_23:
        /*0018*/ 	.byte	0x03, 0x50
        /*001a*/ 	.short	0x0000


	//----- nvinfo : EIATTR_MAXREG_COUNT
	.align		4
        /*001c*/ 	.byte	0x03, 0x1b
        /*001e*/ 	.short	0x00a8


	//----- nvinfo : EIATTR_NUM_BARRIERS
	.align		4
        /*0020*/ 	.byte	0x02, 0x4c
        /*0022*/ 	.byte	0x01
	.zero		1


	//----- nvinfo : EIATTR_EXTERNS
	.align		4
        /*0024*/ 	.byte	0x04, 0x0f
        /*0026*/ 	.short	(.L_25 - .L_24)


	//   ....[0]....
	.align		4
.L_24:
        /*0028*/ 	.word	index@(__assertfail)


	//----- nvinfo : EIATTR_MERCURY_ISA_VERSION
	.align		4
.L_25:
        /*002c*/ 	.byte	0x03, 0x5f
        /*002e*/ 	.short	0x0101


	//----- nvinfo : EIATTR_INT_WARP_WIDE_INSTR_OFFSETS
	.align		4
        /*0030*/ 	.byte	0x04, 0x31
        /*0032*/ 	.short	(.L_27 - .L_26)


	//   ....[0]....
.L_26:
        /*0034*/ 	.word	0x00000480


	//   ....[1]....
        /*0038*/ 	.word	0x000004b0


	//   ....[2]....
        /*003c*/ 	.word	0x00000590


	//----- nvinfo : EIATTR_COOP_GROUP_MASK_REGIDS
	.align		4
.L_27:
        /*0040*/ 	.byte	0x04, 0x29
        /*0042*/ 	.short	(.L_29 - .L_28)


	//   ....[0]....
.L_28:
        /*0044*/ 	.word	0xffffffff


	//   ....[1]....
        /*0048*/ 	.word	0xffffffff


	//   ....[2]....
        /*004c*/ 	.word	0xffffffff


	//   ....[3]....
        /*0050*/ 	.word	0xffffffff


	//   ....[4]....
        /*0054*/ 	.word	0xffffffff


	//----- nvinfo : EIATTR_COOP_GROUP_INSTR_OFFSETS
	.align		4
.L_29:
        /*0058*/ 	.byte	0x04, 0x28
        /*005a*/ 	.short	(.L_31 - .L_30)


	//   ....[0]....
.L_30:
        /*005c*/ 	.word	0x00000060


	//   ....[1]....
        /*0060*/ 	.word	0x00000070


	//   ....[2]....
        /*0064*/ 	.word	0x00000130


	//   ....[3]....
        /*0068*/ 	.word	0x00000390


	//   ....[4]....
        /*006c*/ 	.word	0x00001040


	//----- nvinfo : EIATTR_REG_RECONFIG
	.align		4
.L_31:
        /*0070*/ 	.byte	0x01, 0x54
	.zero		2


	//----- nvinfo : EIATTR_SYSCALL_OFFSETS
	.align		4
        /*0074*/ 	.byte	0x04, 0x46
        /*0076*/ 	.short	(.L_33 - .L_32)


	//   ....[0]....
.L_32:
        /*0078*/ 	.word	0x00001200


	//----- nvinfo : EIATTR_MBARRIER_INSTR_OFFSETS
	.align		4
.L_33:
        /*007c*/ 	.byte	0x04, 0x39
        /*007e*/ 	.short	(.L_35 - .L_34)


	//   ....[0]....
.L_34:
        /*0080*/ 	.word	0x00000250
        /*0084*/ 	.word	0x000000ff
        /*0088*/ 	.word	0x00000000
        /*008c*/ 	.short	0x0100
        /*008e*/ 	.byte	0x08
	.zero		1


	//   ....[1]....
        /*0090*/ 	.word	0x00000260
        /*0094*/ 	.word	0x000000ff
        /*0098*/ 	.word	0x00000048
        /*009c*/ 	.short	0x0100
        /*009e*/ 	.byte	0x08
	.zero		1


	//   ....[2]....
        /*00a0*/ 	.word	0x00000270
        /*00a4*/ 	.word	0x000000ff
        /*00a8*/ 	.word	0x00000008
        /*00ac*/ 	.short	0x0100
        /*00ae*/ 	.byte	0x08
	.zero		1


	//   ....[3]....
        /*00b0*/ 	.word	0x00000280
        /*00b4*/ 	.word	0x000000ff
        /*00b8*/ 	.word	0x00000050
        /*00bc*/ 	.short	0x0100
        /*00be*/ 	.byte	0x08
	.zero		1


	//   ....[4]....
        /*00c0*/ 	.word	0x00000290
        /*00c4*/ 	.word	0x000000ff
        /*00c8*/ 	.word	0x00000010
        /*00cc*/ 	.short	0x0100
        /*00ce*/ 	.byte	0x08
	.zero		1


	//   ....[5]....
        /*00d0*/ 	.word	0x000002a0
        /*00d4*/ 	.word	0x000000ff
        /*00d8*/ 	.word	0x00000058
        /*00dc*/ 	.short	0x0100
        /*00de*/ 	.byte	0x08
	.zero		1


	//   ....[6]....
        /*00e0*/ 	.word	0x000002b0
        /*00e4*/ 	.word	0x000000ff
        /*00e8*/ 	.word	0x00000018
        /*00ec*/ 	.short	0x0100
        /*00ee*/ 	.byte	0x08
	.zero		1


	//   ....[7]....
        /*00f0*/ 	.word	0x000002c0
        /*00f4*/ 	.word	0x000000ff
        /*00f8*/ 	.word	0x00000060
        /*00fc*/ 	.short	0x0100
        /*00fe*/ 	.byte	0x08
	.zero		1


	//   ....[8]....
        /*0100*/ 	.word	0x000002d0
        /*0104*/ 	.word	0x000000ff
        /*0108*/ 	.word	0x00000020
        /*010c*/ 	.short	0x0100
        /*010e*/ 	.byte	0x08
	.zero		1


	//   ....[9]....
        /*0110*/ 	.word	0x000002e0
        /*0114*/ 	.word	0x000000ff
        /*0118*/ 	.word	0x00000068
        /*011c*/ 	.short	0x0100
        /*011e*/ 	.byte	0x08
	.zero		1


	//   ....[10]....
        /*0120*/ 	.word	0x000002f0
        /*0124*/ 	.word	0x000000ff
        /*0128*/ 	.word	0x00000028
        /*012c*/ 	.short	0x0100
        /*012e*/ 	.byte	0x08
	.zero		1


	//   ....[11]....
        /*0130*/ 	.word	0x00000300
        /*0134*/ 	.word	0x000000ff
        /*0138*/ 	.word	0x00000070
        /*013c*/ 	.short	0x0100
        /*013e*/ 	.byte	0x08
	.zero		1


	//   ....[12]....
        /*0140*/ 	.word	0x00000310
        /*0144*/ 	.word	0x000000ff
        /*0148*/ 	.word	0x00000030
        /*014c*/ 	.short	0x0100
        /*014e*/ 	.byte	0x08
	.zero		1


	//   ....[13]....
        /*0150*/ 	.word	0x00000320
        /*0154*/ 	.word	0x000000ff
        /*0158*/ 	.word	0x00000078
        /*015c*/ 	.short	0x0100
        /*015e*/ 	.byte	0x08
	.zero		1


	//   ....[14]....
        /*0160*/ 	.word	0x00000330
        /*0164*/ 	.word	0x000000ff
        /*0168*/ 	.word	0x00000038
        /*016c*/ 	.short	0x0100
        /*016e*/ 	.byte	0x08
	.zero		1


	//   ....[15]....
        /*0170*/ 	.word	0x00000340
        /*0174*/ 	.word	0x000000ff
        /*0178*/ 	.word	0x00000080
        /*017c*/ 	.short	0x0100
        /*017e*/ 	.byte	0x08
	.zero		1


	//   ....[16]....
        /*0180*/ 	.word	0x00000350
        /*0184*/ 	.word	0x000000ff
        /*0188*/ 	.word	0x00000040
        /*018c*/ 	.short	0x0100
        /*018e*/ 	.byte	0x08
	.zero		1


	//   ....[17]....
        /*0190*/ 	.word	0x00000360
        /*0194*/ 	.word	0x000000ff
        /*0198*/ 	.word	0x00000088
        /*019c*/ 	.short	0x0100
        /*019e*/ 	.byte	0x08
	.zero		1


	//   ....[18]....
        /*01a0*/ 	.word	0x00000600
        /*01a4*/ 	.word	0x000000ff
        /*01a8*/ 	.word	0x000000a0
        /*01ac*/ 	.short	0x0100
        /*01ae*/ 	.byte	0x06
	.zero		1


	//   ....[19]....
        /*01b0*/ 	.word	0x00000660
        /*01b4*/ 	.word	0x000000ff
        /*01b8*/ 	.word	0x000000a8
        /*01bc*/ 	.short	0x0100
        /*01be*/ 	.byte	0x06
	.zero		1


	//   ....[20]....
        /*01c0*/ 	.word	0x00001280
        /*01c4*/ 	.word	0x00000003
        /*01c8*/ 	.word	0x00000000
        /*01cc*/ 	.short	0x010a
        /*01ce*/ 	.byte	0x3f
	.zero		1


	//   ....[21]....
        /*01d0*/ 	.word	0x000012c0
        /*01d4*/ 	.word	0x00000003
        /*01d8*/ 	.word	0x00000000
        /*01dc*/ 	.short	0x010a
        /*01de*/ 	.byte	0x3f
	.zero		1


	//   ....[22]....
        /*01e0*/ 	.word	0x00001660
        /*01e4*/ 	.word	0x000000ff
        /*01e8*/ 	.word	0x00000000
        /*01ec*/ 	.short	0x010a
        /*01ee*/ 	.byte	0x08
	.zero		1


	//   ....[23]....
        /*01f0*/ 	.word	0x000016a0
        /*01f4*/ 	.word	0x000000ff
        /*01f8*/ 	.word	0x00000000
        /*01fc*/ 	.short	0x010a
        /*01fe*/ 	.byte	0x08
	.zero		1


	//   ....[24]....
        /*0200*/ 	.word	0x00001900
        /*0204*/ 	.word	0x000000ff
        /*0208*/ 	.word	0x00000000
        /*020c*/ 	.short	0x0101
        /*020e*/ 	.byte	0x08
	.zero		1


	//   ....[25]....
        /*0210*/ 	.word	0x00001b00
        /*0214*/ 	.word	0x000000ff
        /*0218*/ 	.word	0x00000000
        /*021c*/ 	.short	0x0101
        /*021e*/ 	.byte	0x06
	.zero		1


	//   ....[26]....
        /*0220*/ 	.word	0x00005090
        /*0224*/ 	.word	0x0000000e
        /*0228*/ 	.word	0x00000048
        /*022c*/ 	.short	0x010a
        /*022e*/ 	.byte	0x3f
	.zero		1


	//   ....[27]....
        /*0230*/ 	.word	0x00005410
        /*0234*/ 	.word	0x00000006
        /*0238*/ 	.word	0x000000a8
        /*023c*/ 	.short	0x0101
        /*023e*/ 	.byte	0x3f
	.zero		1


	//   ....[28]....
        /*0240*/ 	.word	0x00005b40
        /*0244*/ 	.word	0x00000007
        /*0248*/ 	.word	0x00000000
        /*024c*/ 	.short	0x010a
        /*024e*/ 	.byte	0x3f
	.zero		1


	//   ....[29]....
        /*0250*/ 	.word	0x00005bc0
        /*0254*/ 	.word	0x00000009
        /*0258*/ 	.word	0x00000000
        /*025c*/ 	.short	0x010a
        /*025e*/ 	.byte	0x3f
	.zero		1


	//   ....[30]....
        /*0260*/ 	.word	0x00005c50
        /*0264*/ 	.word	0x00000006
        /*0268*/ 	.word	0x00000000
        /*026c*/ 	.short	0x010a
        /*026e*/ 	.byte	0x3f
	.zero		1


	//   ....[31]....
        /*0270*/ 	.word	0x00005ce0
        /*0274*/ 	.word	0x00000009
        /*0278*/ 	.word	0x00000000
        /*027c*/ 	.short	0x010a
        /*027e*/ 	.byte	0x3f
	.zero		1


	//   ....[32]....
        /*0280*/ 	.word	0x00005d70
        /*0284*/ 	.word	0x00000006
        /*0288*/ 	.word	0x00000000
        /*028c*/ 	.short	0x010a
        /*028e*/ 	.byte	0x3f
	.zero		1


	//   ....[33]....
        /*0290*/ 	.word	0x00005e00
        /*0294*/ 	.word	0x00000009
        /*0298*/ 	.word	0x00000000
        /*029c*/ 	.short	0x010a
        /*029e*/ 	.byte	0x3f
	.zero		1


	//   ....[34]....
        /*02a0*/ 	.word	0x00005e90
        /*02a4*/ 	.word	0x00000006
        /*02a8*/ 	.word	0x00000000
        /*02ac*/ 	.short	0x010a
        /*02ae*/ 	.byte	0x3f
	.zero		1


	//   ....[35]....
        /*02b0*/ 	.word	0x00005f20
        /*02b4*/ 	.word	0x00000009
        /*02b8*/ 	.word	0x00000000
        /*02bc*/ 	.short	0x010a
        /*02be*/ 	.byte	0x3f
	.zero		1


	//   ....[36]....
        /*02c0*/ 	.word	0x00005fb0
        /*02c4*/ 	.word	0x00000003
        /*02c8*/ 	.word	0x00000000
        /*02cc*/ 	.short	0x010a
        /*02ce*/ 	.byte	0x3f
	.zero		1


	//   ....[37]....
        /*02d0*/ 	.word	0x00006010
        /*02d4*/ 	.word	0x00000003
        /*02d8*/ 	.word	0x00000000
        /*02dc*/ 	.short	0x010a
        /*02de*/ 	.byte	0x3f
	.zero		1


	//   ....[38]....
        /*02e0*/ 	.word	0x00006070
        /*02e4*/ 	.word	0x00000004
        /*02e8*/ 	.word	0x00000000
        /*02ec*/ 	.short	0x010a
        /*02ee*/ 	.byte	0x3f
	.zero		1


	//   ....[39]....
        /*02f0*/ 	.word	0x00006140
        /*02f4*/ 	.word	0x0000000e
        /*02f8*/ 	.word	0x00000048
        /*02fc*/ 	.short	0x010a
        /*02fe*/ 	.byte	0x3f
	.zero		1


	//   ....[40]....
        /*0300*/ 	.word	0x00006210
        /*0304*/ 	.word	0x00000007
        /*0308*/ 	.word	0x00000000
        /*030c*/ 	.short	0x010a
        /*030e*/ 	.byte	0x3f
	.zero		1


	//   ....[41]....
        /*0310*/ 	.word	0x00006260
        /*0314*/ 	.word	0x00000009
        /*0318*/ 	.word	0x00000000
        /*031c*/ 	.short	0x010a
        /*031e*/ 	.byte	0x3f
	.zero		1


	//   ....[42]....
        /*0320*/ 	.word	0x000062b0
        /*0324*/ 	.word	0x00000006
        /*0328*/ 	.word	0x00000000
        /*032c*/ 	.short	0x010a
        /*032e*/ 	.byte	0x3f
	.zero		1


	//   ....[43]....
        /*0330*/ 	.word	0x00006300
        /*0334*/ 	.word	0x00000009
        /*0338*/ 	.word	0x00000000
        /*033c*/ 	.short	0x010a
        /*033e*/ 	.byte	0x3f
	.zero		1


	//   ....[44]....
        /*0340*/ 	.word	0x00006350
        /*0344*/ 	.word	0x00000006
        /*0348*/ 	.word	0x00000000
        /*034c*/ 	.short	0x010a
        /*034e*/ 	.byte	0x3f
	.zero		1


	//   ....[45]....
        /*0350*/ 	.word	0x000063a0
        /*0354*/ 	.word	0x00000009
        /*0358*/ 	.word	0x00000000
        /*035c*/ 	.short	0x010a
        /*035e*/ 	.byte	0x3f
	.zero		1


	//   ....[46]....
        /*0360*/ 	.word	0x000063f0
        /*0364*/ 	.word	0x00000006
        /*0368*/ 	.word	0x00000000
        /*036c*/ 	.short	0x010a
        /*036e*/ 	.byte	0x3f
	.zero		1


	//   ....[47]....
        /*0370*/ 	.word	0x00006440
        /*0374*/ 	.word	0x00000009
        /*0378*/ 	.word	0x00000000
        /*037c*/ 	.short	0x010a
        /*037e*/ 	.byte	0x3f
	.zero		1


	//----- nvinfo : EIATTR_NUM_MBARRIERS
	.align		4
.L_35:
        /*0380*/ 	.byte	0x03, 0x38
        /*0382*/ 	.short	0x0014


	//----- nvinfo : EIATTR_EXIT_INSTR_OFFSETS
	.align		4
        /*0384*/ 	.byte	0x04, 0x1c
        /*0386*/ 	.short	(.L_37 - .L_36)


	//   ....[0]....
.L_36:
        /*0388*/ 	.word	0x000006b0


	//   ....[1]....
        /*038c*/ 	.word	0x00000f70


	//   ....[2]....
        /*0390*/ 	.word	0x00004700


	//   ....[3]....
        /*0394*/ 	.word	0x00004d30


	//   ....[4]....
        /*0398*/ 	.word	0x00006000


	//----- nvinfo : EIATTR_MAX_THREADS
	.align		4
.L_37:
        /*039c*/ 	.byte	0x04, 0x05
        /*039e*/ 	.short	(.L_39 - .L_38)
.L_38:
        /*03a0*/ 	.word	0x00000180
        /*03a4*/ 	.word	0x00000001
        /*03a8*/ 	.word	0x00000001


	//----- nvinfo : EIATTR_CRS_STACK_SIZE
	.align		4
.L_39:
        /*03ac*/ 	.byte	0x04, 0x1e
        /*03ae*/ 	.short	(.L_41 - .L_40)
.L_40:
        /*03b0*/ 	.word	0x00000000


	//----- nvinfo : EIATTR_CBANK_PARAM_SIZE
	.align		4
.L_41:
        /*03b4*/ 	.byte	0x03, 0x19
        /*03b6*/ 	.short	0x0470


	//----- nvinfo : EIATTR_PARAM_CBANK
	.align		4
        /*03b8*/ 	.byte	0x04, 0x0a
        /*03ba*/ 	.short	(.L_43 - .L_42)
	.align		4
.L_42:
        /*03bc*/ 	.word	index@(.nv.constant0._ZN7cutlass13device_kernelINS_4gemm6kernel13GemmUniversalIN4cute5tupleIJiiiiEEENS1_10collective13CollectiveMmaINS1_34MainloopSm90TmaGmmaWarpSpecializedILi9ENS5_IJNS4_1CILi1EEESB_SB_EEENS1_35KernelTmaWarpSpecializedCooperativeEEENS5_IJNSA_ILi128EEENSA_ILi64EEESG_EEENS_10bfloat16_tENS5_IJlSB_lEEESI_SJ_NS4_8TiledMMAINS4_8MMA_AtomIJNS4_4SM904GMMA27MMA_64x64x16_F32BF16BF16_SSILNSN_5MajorE0ELSP_0ELNSN_7ScaleInE1ELSQ_1EEEEEENS4_6LayoutINS5_IJNSA_ILi2EEESB_SB_EEENS5_IJSB_NSA_ILi0EEESW_EEEEENS5_IJNS4_10UnderscoreESZ_SZ_EEEEENS4_13SM90_TMA_LOADENS4_14ComposedLayoutINS4_7SwizzleILi3ELi4ELi3EEENS4_18smem_ptr_flag_bitsILi16EEENST_INS5_IJNSA_ILi8EEESG_EEENS5_IJSG_SB_EEEEEEEvNS4_8identityES12_S1C_vS1D_EENS_8epilogue10collective6detail29Sm90TmaWarpSpecializedAdapterINS1G_15DefaultEpilogueISI_SJ_SJ_NS1F_6thread17LinearCombinationISI_Li1EffLNS1K_9ScaleType4KindE0ELNS_15FloatRoundStyleE2ESI_EENS1_15EpilogueDefaultEEEEEvvEEEEvNT_6ParamsE)
        /*03c0*/ 	.short	0x0210
        /*03c2*/ 	.short	0x0470


	//----- nvinfo : EIATTR_SW_WAR
	.align		4
.L_43:
        /*03c4*/ 	.byte	0x04, 0x36
        /*03c6*/ 	.short	(.L_45 - .L_44)
.L_44:
        /*03c8*/ 	.word	0x00000008
.L_45:


//--------------------- .nv.callgraph             --------------------------
	.section	.nv.callgraph,"",@"SHT_CUDA_CALLGRAPH"
	.align	4
	.sectionentsize	8
	.align		4
        /*0000*/ 	.word	0x00000000
	.align		4
        /*0004*/ 	.word	0xffffffff
	.align		4
        /*0008*/ 	.word	index@(_ZN7cutlass13device_kernelINS_4gemm6kernel13GemmUniversalIN4cute5tupleIJiiiiEEENS1_10collective13CollectiveMmaINS1_34MainloopSm90TmaGmmaWarpSpecializedILi9ENS5_IJNS4_1CILi1EEESB_SB_EEENS1_35KernelTmaWarpSpecializedCooperativeEEENS5_IJNSA_ILi128EEENSA_ILi64EEESG_EEENS_10bfloat16_tENS5_IJlSB_lEEESI_SJ_NS4_8TiledMMAINS4_8MMA_AtomIJNS4_4SM904GMMA27MMA_64x64x16_F32BF16BF16_SSILNSN_5MajorE0ELSP_0ELNSN_7ScaleInE1ELSQ_1EEEEEENS4_6LayoutINS5_IJNSA_ILi2EEESB_SB_EEENS5_IJSB_NSA_ILi0EEESW_EEEEENS5_IJNS4_10UnderscoreESZ_SZ_EEEEENS4_13SM90_TMA_LOADENS4_14ComposedLayoutINS4_7SwizzleILi3ELi4ELi3EEENS4_18smem_ptr_flag_bitsILi16EEENST_INS5_IJNSA_ILi8EEESG_EEENS5_IJSG_SB_EEEEEEEvNS4_8identityES12_S1C_vS1D_EENS_8epilogue10collective6detail29Sm90TmaWarpSpecializedAdapterINS1G_15DefaultEpilogueISI_SJ_SJ_NS1F_6thread17LinearCombinationISI_Li1EffLNS1K_9ScaleType4KindE0ELNS_15FloatRoundStyleE2ESI_EENS1_15EpilogueDefaultEEEEEvvEEEEvNT_6ParamsE)
	.align		4
        /*000c*/ 	.word	index@(__assertfail)
	.align		4
        /*0010*/ 	.word	0x00000000
	.align		4
        /*0014*/ 	.word	0xfffffffe
	.align		4
        /*0018*/ 	.word	0x00000000
	.align		4
        /*001c*/ 	.word	0xfffffffd
	.align		4
        /*0020*/ 	.word	0x00000000
	.align		4
        /*0024*/ 	.word	0xfffffffc


//--------------------- .nv.constant4             --------------------------
	.section	.nv.constant4,"a",@progbits
	.align	8
	.align		8
.nv.constant4:
        /*0000*/ 	.dword	__assertfail
	.align		8
        /*0008*/ 	.dword	__unnamed_1
	.align		8
        /*0010*/ 	.dword	_ZN39_INTERNAL_6da8ee30_4_k_cu_c08ac757_98254cuda3std3__45__cpo5beginE
	.align		8
        /*0018*/ 	.dword	_ZN39_INTERNAL_6da8ee30_4_k_cu_c08ac757_98254cuda3std3__45__cpo3endE
	.align		8
        /*0020*/ 	.dword	_ZN39_INTERNAL_6da8ee30_4_k_cu_c08ac757_98254cuda3std3__45__cpo6cbeginE
	.align		8
        /*0028*/ 	.dword	_ZN39_INTERNAL_6da8ee30_4_k_cu_c08ac757_98254cuda3std3__45__cpo4cendE
	.align		8
        /*0030*/ 	.dword	_ZN39_INTERNAL_6da8ee30_4_k_cu_c08ac757_98254cuda3std3__441_GLOBAL__N__6da8ee30_4_k_cu_c08ac757_98256ignoreE
	.align		8
        /*0038*/ 	.dword	_ZN39_INTERNAL_6da8ee30_4_k_cu_c08ac757_98254cuda3std3__419piecewise_constructE
	.align		8
        /*0040*/ 	.dword	_ZN39_INTERNAL_6da8ee30_4_k_cu_c08ac757_98254cuda3std3__48in_placeE
	.align		8
        /*0048*/ 	.dword	_ZN39_INTERNAL_6da8ee30_4_k_cu_c08ac757_98254cuda3std6ranges3__45__cpo4swapE
	.align		8
        /*0050*/ 	.dword	_ZN39_INTERNAL_6da8ee30_4_k_cu_c08ac757_98254cuda3std6ranges3__45__cpo9iter_moveE
	.align		8
        /*0058*/ 	.dword	_ZN39_INTERNAL_6da8ee30_4_k_cu_c08ac757_98254cute7productE
	.align		8
        /*0060*/ 	.dword	_ZN39_INTERNAL_6da8ee30_4_k_cu_c08ac757_98254cute1_E
	.align		8
        /*0068*/ 	.dword	$str$22
	.align		8
        /*0070*/ 	.dword	$str$23


//--------------------- .text._ZN7cutlass13device_kernelINS_4gemm6kernel13GemmUniversalIN4cute5tupleIJiiiiEEENS1_10collective13CollectiveMmaINS1_34MainloopSm90TmaGmmaWarpSpecializedILi9ENS5_IJNS4_1CILi1EEESB_SB_EEENS1_35KernelTmaWarpSpecializedCooperativeEEENS5_IJNSA_ILi128EEENSA_ILi64EEESG_EEENS_10bfloat16_tENS5_IJlSB_lEEESI_SJ_NS4_8TiledMMAINS4_8MMA_AtomIJNS4_4SM904GMMA27MMA_64x64x16_F32BF16BF16_SSILNSN_5MajorE0ELSP_0ELNSN_7ScaleInE1ELSQ_1EEEEEENS4_6LayoutINS5_IJNSA_ILi2EEESB_SB_EEENS5_IJSB_NSA_ILi0EEESW_EEEEENS5_IJNS4_10UnderscoreESZ_SZ_EEEEENS4_13SM90_TMA_LOADENS4_14ComposedLayoutINS4_7SwizzleILi3ELi4ELi3EEENS4_18smem_ptr_flag_bitsILi16EEENST_INS5_IJNSA_ILi8EEESG_EEENS5_IJSG_SB_EEEEEEEvNS4_8identityES12_S1C_vS1D_EENS_8epilogue10collective6detail29Sm90TmaWarpSpecializedAdapterINS1G_15DefaultEpilogueISI_SJ_SJ_NS1F_6thread17LinearCombinationISI_Li1EffLNS1K_9ScaleType4KindE0ELNS_15FloatRoundStyleE2ESI_EENS1_15EpilogueDefaultEEEEEvvEEEEvNT_6ParamsE --------------------------
	.section	.text._ZN7cutlass13device_kernelINS_4gemm6kernel13GemmUniversalIN4cute5tupleIJiiiiEEENS1_10collective13CollectiveMmaINS1_34MainloopSm90TmaGmmaWarpSpecializedILi9ENS5_IJNS4_1CILi1EEESB_SB_EEENS1_35KernelTmaWarpSpecializedCooperativeEEENS5_IJNSA_ILi128EEENSA_ILi64EEESG_EEENS_10bfloat16_tENS5_IJlSB_lEEESI_SJ_NS4_8TiledMMAINS4_8MMA_AtomIJNS4_4SM904GMMA27MMA_64x64x16_F32BF16BF16_SSILNSN_5MajorE0ELSP_0ELNSN_7ScaleInE1ELSQ_1EEEEEENS4_6LayoutINS5_IJNSA_ILi2EEESB_SB_EEENS5_IJSB_NSA_ILi0EEESW_EEEEENS5_IJNS4_10UnderscoreESZ_SZ_EEEEENS4_13SM90_TMA_LOADENS4_14ComposedLayoutINS4_7SwizzleILi3ELi4ELi3EEENS4_18smem_ptr_flag_bitsILi16EEENST_INS5_IJNSA_ILi8EEESG_EEENS5_IJSG_SB_EEEEEEEvNS4_8identityES12_S1C_vS1D_EENS_8epilogue10collective6detail29Sm90TmaWarpSpecializedAdapterINS1G_15DefaultEpilogueISI_SJ_SJ_NS1F_6thread17LinearCombinationISI_Li1EffLNS1K_9ScaleType4KindE0ELNS_15FloatRoundStyleE2ESI_EENS1_15EpilogueDefaultEEEEEvvEEEEvNT_6ParamsE,"ax",@progbits
	.align	128
.text._ZN7cutlass13device_kernelINS_4gemm6kernel13GemmUniversalIN4cute5tupleIJiiiiEEENS1_10collective13CollectiveMmaINS1_34MainloopSm90TmaGmmaWarpSpecializedILi9ENS5_IJNS4_1CILi1EEESB_SB_EEENS1_35KernelTmaWarpSpecializedCooperativeEEENS5_IJNSA_ILi128EEENSA_ILi64EEESG_EEENS_10bfloat16_tENS5_IJlSB_lEEESI_SJ_NS4_8TiledMMAINS4_8MMA_AtomIJNS4_4SM904GMMA27MMA_64x64x16_F32BF16BF16_SSILNSN_5MajorE0ELSP_0ELNSN_7ScaleInE1ELSQ_1EEEEEENS4_6LayoutINS5_IJNSA_ILi2EEESB_SB_EEENS5_IJSB_NSA_ILi0EEESW_EEEEENS5_IJNS4_10UnderscoreESZ_SZ_EEEEENS4_13SM90_TMA_LOADENS4_14ComposedLayoutINS4_7SwizzleILi3ELi4ELi3EEENS4_18smem_ptr_flag_bitsILi16EEENST_INS5_IJNSA_ILi8EEESG_EEENS5_IJSG_SB_EEEEEEEvNS4_8identityES12_S1C_vS1D_EENS_8epilogue10collective6detail29Sm90TmaWarpSpecializedAdapterINS1G_15DefaultEpilogueISI_SJ_SJ_NS1F_6thread17LinearCombinationISI_Li1EffLNS1K_9ScaleType4KindE0ELNS_15FloatRoundStyleE2ESI_EENS1_15EpilogueDefaultEEEEEvvEEEEvNT_6ParamsE:
        .type           _ZN7cutlass13device_kernelINS_4gemm6kernel13GemmUniversalIN4cute5tupleIJiiiiEEENS1_10collective13CollectiveMmaINS1_34MainloopSm90TmaGmmaWarpSpecializedILi9ENS5_IJNS4_1CILi1EEESB_SB_EEENS1_35KernelTmaWarpSpecializedCooperativeEEENS5_IJNSA_ILi128EEENSA_ILi64EEESG_EEENS_10bfloat16_tENS5_IJlSB_lEEESI_SJ_NS4_8TiledMMAINS4_8MMA_AtomIJNS4_4SM904GMMA27MMA_64x64x16_F32BF16BF16_SSILNSN_5MajorE0ELSP_0ELNSN_7ScaleInE1ELSQ_1EEEEEENS4_6LayoutINS5_IJNSA_ILi2EEESB_SB_EEENS5_IJSB_NSA_ILi0EEESW_EEEEENS5_IJNS4_10UnderscoreESZ_SZ_EEEEENS4_13SM90_TMA_LOADENS4_14ComposedLayoutINS4_7SwizzleILi3ELi4ELi3EEENS4_18smem_ptr_flag_bitsILi16EEENST_INS5_IJNSA_ILi8EEESG_EEENS5_IJSG_SB_EEEEEEEvNS4_8identityES12_S1C_vS1D_EENS_8epilogue10collective6detail29Sm90TmaWarpSpecializedAdapterINS1G_15DefaultEpilogueISI_SJ_SJ_NS1F_6thread17LinearCombinationISI_Li1EffLNS1K_9ScaleType4KindE0ELNS_15FloatRoundStyleE2ESI_EENS1_15EpilogueDefaultEEEEEvvEEEEvNT_6ParamsE,@function
        .size           _ZN7cutlass13device_kernelINS_4gemm6kernel13GemmUniversalIN4cute5tupleIJiiiiEEENS1_10collective13CollectiveMmaINS1_34MainloopSm90TmaGmmaWarpSpecializedILi9ENS5_IJNS4_1CILi1EEESB_SB_EEENS1_35KernelTmaWarpSpecializedCooperativeEEENS5_IJNSA_ILi128EEENSA_ILi64EEESG_EEENS_10bfloat16_tENS5_IJlSB_lEEESI_SJ_NS4_8TiledMMAINS4_8MMA_AtomIJNS4_4SM904GMMA27MMA_64x64x16_F32BF16BF16_SSILNSN_5MajorE0ELSP_0ELNSN_7ScaleInE1ELSQ_1EEEEEENS4_6LayoutINS5_IJNSA_ILi2EEESB_SB_EEENS5_IJSB_NSA_ILi0EEESW_EEEEENS5_IJNS4_10UnderscoreESZ_SZ_EEEEENS4_13SM90_TMA_LOADENS4_14ComposedLayoutINS4_7SwizzleILi3ELi4ELi3EEENS4_18smem_ptr_flag_bitsILi16EEENST_INS5_IJNSA_ILi8EEESG_EEENS5_IJSG_SB_EEEEEEEvNS4_8identityES12_S1C_vS1D_EENS_8epilogue10collective6detail29Sm90TmaWarpSpecializedAdapterINS1G_15DefaultEpilogueISI_SJ_SJ_NS1F_6thread17LinearCombinationISI_Li1EffLNS1K_9ScaleType4KindE0ELNS_15FloatRoundStyleE2ESI_EENS1_15EpilogueDefaultEEEEEvvEEEEvNT_6ParamsE,(.L_x_141 - _ZN7cutlass13device_kernelINS_4gemm6kernel13GemmUniversalIN4cute5tupleIJiiiiEEENS1_10collective13CollectiveMmaINS1_34MainloopSm90TmaGmmaWarpSpecializedILi9ENS5_IJNS4_1CILi1EEESB_SB_EEENS1_35KernelTmaWarpSpecializedCooperativeEEENS5_IJNSA_ILi128EEENSA_ILi64EEESG_EEENS_10bfloat16_tENS5_IJlSB_lEEESI_SJ_NS4_8TiledMMAINS4_8MMA_AtomIJNS4_4SM904GMMA27MMA_64x64x16_F32BF16BF16_SSILNSN_5MajorE0ELSP_0ELNSN_7ScaleInE1ELSQ_1EEEEEENS4_6LayoutINS5_IJNSA_ILi2EEESB_SB_EEENS5_IJSB_NSA_ILi0EEESW_EEEEENS5_IJNS4_10UnderscoreESZ_SZ_EEEEENS4_13SM90_TMA_LOADENS4_14ComposedLayoutINS4_7SwizzleILi3ELi4ELi3EEENS4_18smem_ptr_flag_bitsILi16EEENST_INS5_IJNSA_ILi8EEESG_EEENS5_IJSG_SB_EEEEEEEvNS4_8identityES12_S1C_vS1D_EENS_8epilogue10collective6detail29Sm90TmaWarpSpecializedAdapterINS1G_15DefaultEpilogueISI_SJ_SJ_NS1F_6thread17LinearCombinationISI_Li1EffLNS1K_9ScaleType4KindE0ELNS_15FloatRoundStyleE2ESI_EENS1_15EpilogueDefaultEEEEEvvEEEEvNT_6ParamsE)
        .other          _ZN7cutlass13device_kernelINS_4gemm6kernel13GemmUniversalIN4cute5tupleIJiiiiEEENS1_10collective13CollectiveMmaINS1_34MainloopSm90TmaGmmaWarpSpecializedILi9ENS5_IJNS4_1CILi1EEESB_SB_EEENS1_35KernelTmaWarpSpecializedCooperativeEEENS5_IJNSA_ILi128EEENSA_ILi64EEESG_EEENS_10bfloat16_tENS5_IJlSB_lEEESI_SJ_NS4_8TiledMMAINS4_8MMA_AtomIJNS4_4SM904GMMA27MMA_64x64x16_F32BF16BF16_SSILNSN_5MajorE0ELSP_0ELNSN_7ScaleInE1ELSQ_1EEEEEENS4_6LayoutINS5_IJNSA_ILi2EEESB_SB_EEENS5_IJSB_NSA_ILi0EEESW_EEEEENS5_IJNS4_10UnderscoreESZ_SZ_EEEEENS4_13SM90_TMA_LOADENS4_14ComposedLayoutINS4_7SwizzleILi3ELi4ELi3EEENS4_18smem_ptr_flag_bitsILi16EEENST_INS5_IJNSA_ILi8EEESG_EEENS5_IJSG_SB_EEEEEEEvNS4_8identityES12_S1C_vS1D_EENS_8epilogue10collective6detail29Sm90TmaWarpSpecializedAdapterINS1G_15DefaultEpilogueISI_SJ_SJ_NS1F_6thread17LinearCombinationISI_Li1EffLNS1K_9ScaleType4KindE0ELNS_15FloatRoundStyleE2ESI_EENS1_15EpilogueDefaultEEEEEvvEEEEvNT_6ParamsE,@"STO_CUDA_ENTRY STV_DEFAULT"
_ZN7cutlass13device_kernelINS_4gemm6kernel13GemmUniversalIN4cute5tupleIJiiiiEEENS1_10collective13CollectiveMmaINS1_34MainloopSm90TmaGmmaWarpSpecializedILi9ENS5_IJNS4_1CILi1EEESB_SB_EEENS1_35KernelTmaWarpSpecializedCooperativeEEENS5_IJNSA_ILi128EEENSA_ILi64EEESG_EEENS_10bfloat16_tENS5_IJlSB_lEEESI_SJ_NS4_8TiledMMAINS4_8MMA_AtomIJNS4_4SM904GMMA27MMA_64x64x16_F32BF16BF16_SSILNSN_5MajorE0ELSP_0ELNSN_7ScaleInE1ELSQ_1EEEEEENS4_6LayoutINS5_IJNSA_ILi2EEESB_SB_EEENS5_IJSB_NSA_ILi0EEESW_EEEEENS5_IJNS4_10UnderscoreESZ_SZ_EEEEENS4_13SM90_TMA_LOADENS4_14ComposedLayoutINS4_7SwizzleILi3ELi4ELi3EEENS4_18smem_ptr_flag_bitsILi16EEENST_INS5_IJNSA_ILi8EEESG_EEENS5_IJSG_SB_EEEEEEEvNS4_8identityES12_S1C_vS1D_EENS_8epilogue10collective6detail29Sm90TmaWarpSpecializedAdapterINS1G_15DefaultEpilogueISI_SJ_SJ_NS1F_6thread17LinearCombinationISI_Li1EffLNS1K_9ScaleType4KindE0ELNS_15FloatRoundStyleE2ESI_EENS1_15EpilogueDefaultEEEEEvvEEEEvNT_6ParamsE:
[----:B------:R-:W0:Y:S01]  /*0000*/  LDC R1, c[0x0][0x28] ;  /* 0x00000a00ff017b82 */ /* 0x000e220000000800 */
[----:B------:R-:W1:Y:S01]  /*0010*/  S2R R18, SR_TID.X ;  /* 0x0000000000127919 */ /* 0x000e620000002100 */
[----:B------:R-:W-:Y:S01]  /*0020*/  ELECT P0, URZ, PT ;  /* 0x00000000003f782f */ /* 0x000fe20003800000 */
[----:B------:R-:W-:Y:S01]  /*0030*/  BSSY B0, `(.L_x_0) ;  /* 0x000000f000007945 */ /* 0x000fe20003800000 */
[--C-:B-1----:R-:W-:Y:S02]  /*0040*/  SHF.R.U32.HI R0, RZ, 0x5, R18.reuse ;  /* 0x00000005ff007819 */ /* 0x102fe40000011612 */
[----:B------:R-:W-:-:S03]  /*0050*/  SHF.R.U32.HI R22, RZ, 0x7, R18 ;  /* 0x00000007ff167819 */ /* 0x000fc60000011612 */
[----:B------:R-:W1:Y:S04]  /*0060*/  SHFL.IDX PT, R5, R0, RZ, 0x1f ;  /* 0x00001fff00057589 */ /* 0x000e6800000e0000 */
[----:B------:R2:W3:Y:S01]  /*0070*/  SHFL.IDX PT, R8, R22, RZ, 0x1f ;  /* 0x00001fff16087589 */ /* 0x0004e200000e0000 */
[----:B-1----:R-:W-:-:S13]  /*0080*/  ISETP.NE.OR P0, PT, R5, RZ, !P0 ;  /* 0x000000ff0500720c */ /* 0x002fda0004705670 */
[----:B0-23--:R-:W-:Y:S05]  /*0090*/  @P0 BRA `(.L_x_1) ;  /* 0x0000000000200947 */ /* 0x00dfea0003800000 */
[----:B------:R-:W-:Y:S02]  /*00a0*/  ULDC.64 UR4, c[0x0][0x198] ;  /* 0x0000660000047ab9 */ /* 0x000fe40000000a00 */
[----:B------:R-:W-:Y:S02]  /*00b0*/  UIADD3 UR6, UP0, UR4, 0xf0, URZ ;  /* 0x000000f004067890 */ /* 0x000fe4000ff1e03f */
[----:B------:R-:W-:Y:S02]  /*00c0*/  UIADD3 UR4, UP1, UR4, 0x1f0, URZ ;  /* 0x000001f004047890 */ /* 0x000fe4000ff3e03f */
[----:B------:R-:W-:Y:S02]  /*00d0*/  UIADD3.X UR7, URZ, UR5, URZ, UP0, !UPT ;  /* 0x000000053f077290 */ /* 0x000fe400087fe43f */
[----:B------:R-:W-:-:S07]  /*00e0*/  UIADD3.X UR5, URZ, UR5, URZ, UP1, !UPT ;  /* 0x000000053f057290 */ /* 0x000fce0008ffe43f */
[----:B------:R0:W-:Y:S02]  /*00f0*/  UTMACCTL.PF [UR6] ;  /* 0x00000000060079b9 */ /* 0x0001e40008040000 */
[----:B------:R0:W-:Y:S02]  /*0100*/  UTMACCTL.PF [UR4] ;  /* 0x00000000040079b9 */ /* 0x0001e40008040000 */
[----:B0-----:R-:W-:Y:S01]  /*0110*/  NOP ;  /* 0x0000000000007918 */ /* 0x001fe20000000000 */
.L_x_1:
[----:B------:R-:W-:Y:S05]  /*0120*/  BSYNC B0 ;  /* 0x0000000000007941 */ /* 0x000fea0003800000 */
.L_x_0:
[----:B------:R-:W0:Y:S02]  /*0130*/  SHFL.IDX PT, R2, R0, RZ, 0x1f ;  /* 0x00001fff00027589 */ /* 0x000e2400000e0000 */
[----:B0-----:R-:W-:-:S13]  /*0140*/  ISETP.NE.AND P0, PT, R2, RZ, PT ;  /* 0x000000ff0200720c */ /* 0x001fda0003f05270 */
[----:B------:R-:W-:Y:S05]  /*0150*/  @P0 BRA `(.L_x_2) ;  /* 0x00000000008c0947 */ /* 0x000fea0003800000 */
[----:B------:R-:W-:Y:S01]  /*0160*/  ELECT P0, URZ, PT ;  /* 0x00000000003f782f */ /* 0x000fe20003800000 */
[----:B------:R-:W-:-:S12]  /*0170*/  BSSY B0, `(.L_x_2) ;  /* 0x0000021000007945 */ /* 0x000fd80003800000 */
[----:B------:R-:W-:Y:S05]  /*0180*/  @!P0 BRA `(.L_x_3) ;  /* 0x00000000007c8947 */ /* 0x000fea0003800000 */
[----:B------:R-:W0:Y:S01]  /*0190*/  S2UR UR8, SR_CgaCtaId ;  /* 0x00000000000879c3 */ /* 0x000e220000008800 */
[----:B------:R-:W-:Y:S01]  /*01a0*/  UMOV UR4, 0x400 ;  /* 0x0000040000047882 */ /* 0x000fe20000000000 */
[----:B------:R-:W-:Y:S01]  /*01b0*/  UMOV UR5, 0x1 ;  /* 0x0000000100057882 */ /* 0x000fe20000000000 */
[----:B------:R-:W-:Y:S02]  /*01c0*/  UMOV UR6, 0x100 ;  /* 0x0000010000067882 */ /* 0x000fe40000000000 */
[----:B------:R-:W-:-:S04]  /*01d0*/  UIADD3 UR6, -UR6, 0x100000, URZ ;  /* 0x0010000006067890 */ /* 0x000fc8000fffe13f */
[----:B------:R-:W-:Y:S02]  /*01e0*/  USHF.L.U32 UR7, UR6, 0xb, URZ ;  /* 0x0000000b06077899 */ /* 0x000fe4000800063f */
[----:B------:R-:W-:Y:S02]  /*01f0*/  USHF.L.U32 UR6, UR6, 0x1, URZ ;  /* 0x0000000106067899 */ /* 0x000fe4000800063f */
[----:B0-----:R-:W-:Y:S02]  /*0200*/  ULEA UR8, UR8, UR4, 0x18 ;  /* 0x0000000408087291 */ /* 0x001fe4000f8ec03f */
[----:B------:R-:W-:-:S04]  /*0210*/  UIADD3 UR4, -UR5, 0x100000, URZ ;  /* 0x0010000005047890 */ /* 0x000fc8000fffe13f */
[----:B------:R-:W-:Y:S02]  /*0220*/  USHF.L.U32 UR5, UR4, 0xb, URZ ;  /* 0x0000000b04057899 */ /* 0x000fe4000800063f */
[----:B------:R-:W-:Y:S01]  /*0230*/  USHF.L.U32 UR4, UR4, 0x1, URZ ;  /* 0x0000000104047899 */ /* 0x000fe2000800063f */
[----:B------:R-:W0:Y:S11]  /*0240*/  FENCE.VIEW.ASYNC.S ;  /* 0x00000000000073c6 */ /* 0x000e360000000000 */
[----:B0-----:R0:W1:Y:S01]  /*0250*/  SYNCS.EXCH.64 URZ, [UR8], UR4 ;  /* 0x00000004083f75b2 */ /* 0x0010620008000100 */
[----:B------:R0:W2:Y:S01]  /*0260*/  SYNCS.EXCH.64 URZ, [UR8+0x48], UR6 ;  /* 0x00004806083f75b2 */ /* 0x0000a20008000100 */
[----:B------:R0:W3:Y:S01]  /*0270*/  SYNCS.EXCH.64 URZ, [UR8+0x8], UR4 ;  /* 0x00000804083f75b2 */ /* 0x0000e20008000100 */
[----:B------:R0:W4:Y:S01]  /*0280*/  SYNCS.EXCH.64 URZ, [UR8+0x50], UR6 ;  /* 0x00005006083f75b2 */ /* 0x0001220008000100 */
[----:B------:R0:W0:Y:S01]  /*0290*/  SYNCS.EXCH.64 URZ, [UR8+0x10], UR4 ;  /* 0x00001004083f75b2 */ /* 0x0000220008000100 */
        /* <DEDUP_REMOVED lines=13> */
[----:B------:R-:W-:Y:S01]  /*0370*/  NOP ;  /* 0x0000000000007918 */ /* 0x000fe20000000000 */
.L_x_3:
[----:B0-----:R-:W-:Y:S05]  /*0380*/  BSYNC B0 ;  /* 0x0000000000007941 */ /* 0x001fea0003800000 */
.L_x_2:
[----:B------:R-:W0:Y:S01]  /*0390*/  SHFL.IDX PT, R0, R0, RZ, 0x1f ;  /* 0x00001fff00007589 */ /* 0x000e2200000e0000 */
[----:B------:R-:W-:Y:S01]  /*03a0*/  ELECT P0, URZ, PT ;  /* 0x00000000003f782f */ /* 0x000fe20003800000 */
[----:B------:R-:W5:Y:S01]  /*03b0*/  LDC R2, c[0x0][0x65c] ;  /* 0x00019700ff027b82 */ /* 0x000f620000000800 */
[----:B------:R-:W-:Y:S01]  /*03c0*/  SHF.R.S32.HI R6, RZ, 0x1f, R5 ;  /* 0x0000001fff067819 */ /* 0x000fe20000011405 */
[----:B------:R-:W1:Y:S01]  /*03d0*/  S2R R3, SR_CTAID.Y ;  /* 0x0000000000037919 */ /* 0x000e620000002600 */
[----:B------:R-:W-:Y:S01]  /*03e0*/  UMOV UR4, 0x20 ;  /* 0x0000002000047882 */ /* 0x000fe20000000000 */
[----:B------:R-:W-:Y:S01]  /*03f0*/  ISETP.NE.AND P2, PT, R8, RZ, PT ;  /* 0x000000ff0800720c */ /* 0x000fe20003f45270 */
[----:B------:R-:W-:Y:S01]  /*0400*/  NOP ;  /* 0x0000000000007918 */ /* 0x000fe20000000000 */
[----:B------:R-:W2:Y:S01]  /*0410*/  S2R R4, SR_CTAID.X ;  /* 0x0000000000047919 */ /* 0x000ea20000002500 */
[----:B------:R-:W-:Y:S01]  /*0420*/  LEA.HI R6, R6, R5, RZ, 0x2 ;  /* 0x0000000506067211 */ /* 0x000fe200078f10ff */
[----:B------:R-:W-:Y:S01]  /*0430*/  NOP ;  /* 0x0000000000007918 */ /* 0x000fe20000000000 */
[----:B0-----:R-:W-:-:S02]  /*0440*/  ISETP.NE.OR P0, PT, R0, RZ, !P0 ;  /* 0x000000ff0000720c */ /* 0x001fc40004705670 */
[----:B-----5:R-:W-:-:S04]  /*0450*/  ISETP.NE.AND P3, PT, R2, 0x1, PT ;  /* 0x000000010200780c */ /* 0x020fc80003f65270 */
[----:B------:R-:W-:Y:S02]  /*0460*/  P2R R0, PR, RZ, 0x8 ;  /* 0x00000008ff007803 */ /* 0x000fe40000000000 */
[----:B------:R-:W-:-:S05]  /*0470*/  LOP3.LUT R0, R6, 0xfffffffc, RZ, 0xc0, !PT ;  /* 0xfffffffc06007812 */ /* 0x000fca00078ec0ff */
[----:B------:R-:W-:Y:S01]  /*0480*/  VOTEU.ALL UP0, P0 ;  /* 0x00000000003f7886 */ /* 0x000fe20000000000 */
[----:B------:R-:W-:Y:S01]  /*0490*/  IMAD.IADD R0, R5, 0x1, -R0 ;  /* 0x0000000105007824 */ /* 0x000fe200078e0a00 */
[----:B------:R-:W2:Y:S01]  /*04a0*/  @P3 LDC R17, c[0x0][0x10] ;  /* 0x00000400ff113b82 */ /* 0x000ea20000000800 */
[----:B------:R-:W-:Y:S01]  /*04b0*/  VOTEU.ALL UP1, P0 ;  /* 0x00000000003f7886 */ /* 0x000fe20000020000 */
[----:B-1----:R-:W-:Y:S01]  /*04c0*/  @P3 IMAD.MOV.U32 R6, RZ, RZ, R3 ;  /* 0x000000ffff063224 */ /* 0x002fe200078e0003 */
[----:B------:R-:W-:Y:S01]  /*04d0*/  @!UP0 UMOV UR6, 0x400 ;  /* 0x0000040000068882 */ /* 0x000fe20000000000 */
[----:B------:R-:W-:-:S04]  /*04e0*/  @!UP0 UIADD3 UR4, -UR4, 0x100000, URZ ;  /* 0x0010000004048890 */ /* 0x000fc8000fffe13f */
[----:B------:R-:W-:Y:S02]  /*04f0*/  @!UP0 USHF.L.U32 UR5, UR4, 0xb, URZ ;  /* 0x0000000b04058899 */ /* 0x000fe4000800063f */
[----:B------:R-:W-:Y:S01]  /*0500*/  @!UP0 USHF.L.U32 UR4, UR4, 0x1, URZ ;  /* 0x0000000104048899 */ /* 0x000fe2000800063f */
[----:B------:R-:W-:Y:S02]  /*0510*/  @P3 IMAD.MOV.U32 R7, RZ, RZ, RZ ;  /* 0x000000ffff073224 */ /* 0x000fe400078e00ff */
[----:B------:R-:W-:Y:S01]  /*0520*/  IMAD.MOV.U32 R5, RZ, RZ, RZ ;  /* 0x000000ffff057224 */ /* 0x000fe200078e00ff */
[----:B------:R-:W0:Y:S01]  /*0530*/  @!UP0 S2UR UR7, SR_CgaCtaId ;  /* 0x00000000000789c3 */ /* 0x000e220000008800 */
[----:B------:R-:W-:-:S07]  /*0540*/  @P3 IMAD.MOV.U32 R11, RZ, RZ, RZ ;  /* 0x000000ffff0b3224 */ /* 0x000fce00078e00ff */
[----:B------:R-:W1:Y:S01]  /*0550*/  @!P3 LDC R9, c[0x0][0xc] ;  /* 0x00000300ff09bb82 */ /* 0x000e620000000800 */
[----:B--2---:R-:W-:-:S04]  /*0560*/  @P3 IMAD.WIDE.U32 R16, R4, R17, R6 ;  /* 0x0000001104103225 */ /* 0x004fc800078e0006 */
[----:B------:R-:W-:Y:S01]  /*0570*/  @P3 IMAD.IADD R17, R17, 0x1, R11 ;  /* 0x0000000111113824 */ /* 0x000fe200078e020b */
[----:B0-----:R-:W-:Y:S01]  /*0580*/  @!UP0 ULEA UR6, UR7, UR6, 0x18 ;  /* 0x0000000607068291 */ /* 0x001fe2000f8ec03f */
[----:B------:R-:W-:Y:S01]  /*0590*/  VOTEU.ALL UP0, P0 ;  /* 0x00000000003f7886 */ /* 0x000fe20000000000 */
[----:B------:R-:W-:-:S04]  /*05a0*/  ISETP.NE.AND P0, PT, R0, 0x3, PT ;  /* 0x000000030000780c */ /* 0x000fc80003f05270 */
[----:B------:R-:W-:Y:S01]  /*05b0*/  ISETP.EQ.OR P0, PT, R0, RZ, !P0 ;  /* 0x000000ff0000720c */ /* 0x000fe20004702670 */
[----:B-1----:R-:W-:-:S03]  /*05c0*/  @!P3 IMAD.WIDE.U32 R6, R9, R3, R4 ;  /* 0x000000030906b225 */ /* 0x002fc600078e0004 */
[C---:B------:R-:W-:Y:S01]  /*05d0*/  ISETP.EQ.AND P0, PT, R8.reuse, RZ, P0 ;  /* 0x000000ff0800720c */ /* 0x040fe20000702270 */
[----:B------:R-:W-:Y:S01]  /*05e0*/  VIADD R8, R8, 0xffffffff ;  /* 0xffffffff08087836 */ /* 0x000fe20000000000 */
[----:B------:R-:W0:Y:S02]  /*05f0*/  FENCE.VIEW.ASYNC.S ;  /* 0x00000000000073c6 */ /* 0x000e240000000000 */
[----:B0-----:R0:W3:Y:S01]  /*0600*/  @!UP0 SYNCS.EXCH.64 URZ, [UR6+0xa0], UR4 ;  /* 0x0000a004063f85b2 */ /* 0x0010e20008000100 */
[----:B------:R-:W-:Y:S01]  /*0610*/  @!P3 IMAD.MOV.U32 R16, RZ, RZ, R6 ;  /* 0x000000ffff10b224 */ /* 0x000fe200078e0006 */
[----:B------:R-:W-:Y:S01]  /*0620*/  SEL R19, RZ, 0x1, !P0 ;  /* 0x00000001ff137807 */ /* 0x000fe20004000000 */
[----:B------:R-:W-:Y:S01]  /*0630*/  @!P3 IMAD.MOV.U32 R17, RZ, RZ, R7 ;  /* 0x000000ffff11b224 */ /* 0x000fe200078e0007 */
[----:B------:R-:W-:-:S04]  /*0640*/  ISETP.GE.U32.AND P1, PT, R8, 0x2, PT ;  /* 0x000000020800780c */ /* 0x000fc80003f26070 */
[----:B------:R-:W-:Y:S01]  /*0650*/  SEL R19, R19, 0x2, P1 ;  /* 0x0000000213137807 */ /* 0x000fe20000800000 */
[----:B------:R0:W3:Y:S01]  /*0660*/  @!UP1 SYNCS.EXCH.64 URZ, [UR6+0xa8], UR4 ;  /* 0x0000a804063f95b2 */ /* 0x0000e20008000100 */
[----:B------:R-:W-:Y:S01]  /*0670*/  NOP ;  /* 0x0000000000007918 */ /* 0x000fe20000000000 */
[----:B---34-:R-:W-:Y:S06]  /*0680*/  BAR.SYNC.DEFER_BLOCKING 0x0 ;  /* 0x0000000000007b1d */ /* 0x018fec0000010000 */
[----:B------:R-:W-:Y:S05]  /*0690*/  @!P2 BRA `(.L_x_4) ;  /* 0x00000040001ca947 */ /* 0x000fea0003800000 */
[----:B------:R-:W-:-:S13]  /*06a0*/  ISETP.GT.U32.AND P0, PT, R8, 0x1, PT ;  /* 0x000000010800780c */ /* 0x000fda0003f04070 */
[----:B0-----:R-:W-:Y:S05]  /*06b0*/  @P0 EXIT ;  /* 0x000000000000094d */ /* 0x001fea0003800000 */
[----:B------:R-:W-:Y:S01]  /*06c0*/  ULDC.64 UR4, c[0x0][0x650] ;  /* 0x0001940000047ab9 */ /* 0x000fe20000000a00 */
[----:B------:R-:W-:Y:S01]  /*06d0*/  PRMT R0, RZ, 0x7610, R0 ;  /* 0x00007610ff007816 */ /* 0x000fe20000000000 */
[----:B------:R-:W-:Y:S01]  /*06e0*/  IMAD.MOV.U32 R58, RZ, RZ, -0x1 ;  /* 0xffffffffff3a7424 */ /* 0x000fe200078e00ff */
[----:B------:R-:W-:Y:S01]  /*06f0*/  ISETP.GE.U32.AND P0, PT, R16, UR4, PT ;  /* 0x0000000410007c0c */ /* 0x000fe2000bf06070 */
[----:B------:R-:W-:Y:S02]  /*0700*/  IMAD.MOV.U32 R59, RZ, RZ, -0x1 ;  /* 0xffffffffff3b7424 */ /* 0x000fe400078e00ff */
[----:B------:R-:W-:Y:S01]  /*0710*/  IMAD.MOV.U32 R57, RZ, RZ, -0x1 ;  /* 0xffffffffff397424 */ /* 0x000fe200078e00ff */
[----:B------:R-:W-:-:S13]  /*0720*/  ISETP.GE.U32.AND.EX P0, PT, R17, UR5, PT, P0 ;  /* 0x0000000511007c0c */ /* 0x000fda000bf06100 */
[----:B------:R-:W-:Y:S05]  /*0730*/  @P0 BRA `(.L_x_5) ;  /* 0x0000000400540947 */ /* 0x000fea0003800000 */
[----:B------:R-:W0:Y:S01]  /*0740*/  LDC.64 R14, c[0x0][0x628] ;  /* 0x00018a00ff0e7b82 */ /* 0x000e220000000a00 */
[----:B------:R-:W-:Y:S02]  /*0750*/  IMAD.MOV.U32 R6, RZ, RZ, R16 ;  /* 0x000000ffff067224 */ /* 0x000fe400078e0010 */
[----:B------:R-:W-:-:S05]  /*0760*/  IMAD.MOV.U32 R7, RZ, RZ, R17 ;  /* 0x000000ffff077224 */ /* 0x000fca00078e0011 */
[----:B------:R-:W1:Y:S08]  /*0770*/  LDC R0, c[0x0][0x630] ;  /* 0x00018c00ff007b82 */ /* 0x000e700000000800 */
[----:B------:R-:W2:Y:S01]  /*0780*/  LDC.64 R20, c[0x0][0x620] ;  /* 0x00018800ff147b82 */ /* 0x000ea20000000a00 */
[----:B0-----:R-:W-:-:S04]  /*0790*/  ISETP.NE.U32.AND P0, PT, R14, RZ, PT ;  /* 0x000000ff0e00720c */ /* 0x001fc80003f05070 */
[----:B------:R-:W-:-:S13]  /*07a0*/  ISETP.NE.AND.EX P0, PT, R15, RZ, PT, P0 ;  /* 0x000000ff0f00720c */ /* 0x000fda0003f05300 */
[----:B-12---:R-:W-:Y:S05]  /*07b0*/  @!P0 BRA `(.L_x_6) ;  /* 0x0000000000288947 */ /* 0x006fea0003800000 */
[----:B------:R-:W0:Y:S02]  /*07c0*/  LDC R11, c[0x0][0x634] ;  /* 0x00018d00ff0b7b82 */ /* 0x000e240000000800 */
[----:B0-----:R-:W-:-:S05]  /*07d0*/  IADD3 R11, P0, R16, R11, RZ ;  /* 0x0000000b100b7210 */ /* 0x001fca0007f1e0ff */
[----:B------:R-:W-:-:S04]  /*07e0*/  IMAD.X R13, RZ, RZ, R17, P0 ;  /* 0x000000ffff0d7224 */ /* 0x000fc800000e0611 */
[----:B------:R-:W-:-:S04]  /*07f0*/  IMAD.WIDE.U32 R6, R13, R14, RZ ;  /* 0x0000000e0d067225 */ /* 0x000fc800078e00ff */
[----:B------:R-:W-:-:S04]  /*0800*/  IMAD.WIDE.U32 R8, P0, R11, R15, R6 ;  /* 0x0000000f0b087225 */ /* 0x000fc80007800006 */
[----:B------:R-:W-:-:S04]  /*0810*/  IMAD.WIDE.U32 R6, R11, R14, RZ ;  /* 0x0000000e0b067225 */ /* 0x000fc800078e00ff */
[----:B------:R-:W-:Y:S01]  /*0820*/  IMAD.X R11, RZ, RZ, RZ, P0 ;  /* 0x000000ffff0b7224 */ /* 0x000fe200000e06ff */
[----:B------:R-:W-:Y:S01]  /*0830*/  IADD3 RZ, P0, R7, R8, RZ ;  /* 0x0000000807ff7210 */ /* 0x000fe20007f1e0ff */
[----:B------:R-:W-:-:S04]  /*0840*/  IMAD.MOV.U32 R10, RZ, RZ, R9 ;  /* 0x000000ffff0a7224 */ /* 0x000fc800078e0009 */
[----:B------:R-:W-:-:S08]  /*0850*/  IMAD.WIDE.U32.X R6, R13, R15, R10, P0 ;  /* 0x0000000f0d067225 */ /* 0x000fd000000e040a */
.L_x_6:
[-CC-:B------:R-:W-:Y:S01]  /*0860*/  SHF.R.U64 R57, R6, R0.reuse, R7.reuse ;  /* 0x0000000006397219 */ /* 0x180fe20000001207 */
[----:B------:R-:W0:Y:S01]  /*0870*/  LDC R10, c[0x0][0x618] ;  /* 0x00018600ff0a7b82 */ /* 0x000e220000000800 */
[----:B------:R-:W-:Y:S01]  /*0880*/  SHF.R.U32.HI R5, RZ, R0, R7 ;  /* 0x00000000ff057219 */ /* 0x000fe20000011607 */
[----:B------:R-:W-:Y:S01]  /*0890*/  ULDC UR4, c[0x0][0x150] ;  /* 0x0000540000047ab9 */ /* 0x000fe20000000800 */
[----:B------:R-:W-:Y:S02]  /*08a0*/  IADD3 R9, P0, RZ, -R57, RZ ;  /* 0x80000039ff097210 */ /* 0x000fe40007f1e0ff */
[----:B------:R-:W-:-:S03]  /*08b0*/  I2FP.F32.U32 R0, R4 ;  /* 0x0000000400007245 */ /* 0x000fc60000201000 */
[----:B------:R-:W1:Y:S01]  /*08c0*/  LDC.64 R28, c[0x0][0x640] ;  /* 0x00019000ff1c7b82 */ /* 0x000e620000000a00 */
[----:B------:R-:W-:Y:S02]  /*08d0*/  IMAD.X R11, RZ, RZ, ~R5, P0 ;  /* 0x000000ffff0b7224 */ /* 0x000fe400000e0e05 */
[----:B------:R-:W-:Y:S01]  /*08e0*/  FMUL R0, R0, UR4 ;  /* 0x0000000400007c20 */ /* 0x000fe20008400000 */
[----:B------:R-:W-:Y:S01]  /*08f0*/  IMAD.WIDE.U32 R6, R9, R20, R16 ;  /* 0x0000001409067225 */ /* 0x000fe200078e0010 */
[----:B------:R-:W-:-:S03]  /*0900*/  ULDC UR4, c[0x0][0x154] ;  /* 0x0000550000047ab9 */ /* 0x000fc60000000800 */
[----:B------:R-:W-:Y:S01]  /*0910*/  IMAD R8, R11, R20, RZ ;  /* 0x000000140b087224 */ /* 0x000fe200078e02ff */
[----:B------:R-:W2:Y:S01]  /*0920*/  LDC R5, c[0x0][0x144] ;  /* 0x00005100ff057b82 */ /* 0x000ea20000000800 */
[----:B------:R-:W3:Y:S02]  /*0930*/  F2I.U32.TRUNC.NTZ R0, R0 ;  /* 0x0000000000007305 */ /* 0x000ee4000020f000 */
[----:B------:R-:W-:-:S04]  /*0940*/  IMAD R9, R9, R21, R8 ;  /* 0x0000001509097224 */ /* 0x000fc800078e0208 */
[----:B------:R-:W-:Y:S01]  /*0950*/  IMAD.IADD R7, R7, 0x1, R9 ;  /* 0x0000000107077824 */ /* 0x000fe200078e0209 */
[----:B------:R-:W4:Y:S01]  /*0960*/  LDC R12, c[0x0][0x608] ;  /* 0x00018200ff0c7b82 */ /* 0x000f220000000800 */
[----:B------:R-:W-:-:S03]  /*0970*/  IMAD.MOV.U32 R9, RZ, RZ, -0x1 ;  /* 0xffffffffff097424 */ /* 0x000fc600078e00ff */
[-CC-:B0-----:R-:W-:Y:S02]  /*0980*/  SHF.R.U64 R20, R6, R10.reuse, R7.reuse ;  /* 0x0000000a06147219 */ /* 0x181fe40000001207 */
[----:B------:R-:W-:Y:S02]  /*0990*/  I2FP.F32.U32 R6, R3 ;  /* 0x0000000300067245 */ /* 0x000fe40000201000 */
[----:B------:R-:W0:Y:S01]  /*09a0*/  LDC R26, c[0x0][0x658] ;  /* 0x00019600ff1a7b82 */ /* 0x000e220000000800 */
[----:B-1----:R-:W-:Y:S01]  /*09b0*/  ISETP.NE.U32.AND P0, PT, R28, RZ, PT ;  /* 0x000000ff1c00720c */ /* 0x002fe20003f05070 */
[----:B---3--:R-:W-:Y:S01]  /*09c0*/  IMAD.MOV R8, RZ, RZ, -R0 ;  /* 0x000000ffff087224 */ /* 0x008fe200078e0a00 */
[----:B------:R-:W-:Y:S01]  /*09d0*/  SHF.R.U32.HI R7, RZ, R10, R7 ;  /* 0x0000000aff077219 */ /* 0x000fe20000011607 */
[----:B------:R-:W-:Y:S01]  /*09e0*/  FMUL R6, R6, UR4 ;  /* 0x0000000406067c20 */ /* 0x000fe20008400000 */
[----:B------:R-:W-:-:S03]  /*09f0*/  ISETP.NE.AND.EX P0, PT, R29, RZ, PT, P0 ;  /* 0x000000ff1d00720c */ /* 0x000fc60003f05300 */
[----:B------:R-:W1:Y:S01]  /*0a00*/  LDC R14, c[0x0][0x148] ;  /* 0x00005200ff0e7b82 */ /* 0x000e620000000800 */
[----:B--2---:R-:W-:-:S07]  /*0a10*/  IMAD R0, R5, R8, R4 ;  /* 0x0000000805007224 */ /* 0x004fce00078e0204 */
[----:B------:R-:W2:Y:S01]  /*0a20*/  LDC R24, c[0x0][0x600] ;  /* 0x00018000ff187b82 */ /* 0x000ea20000000800 */
[-CC-:B----4-:R-:W-:Y:S02]  /*0a30*/  SHF.R.U64 R30, R20, R12.reuse, R7.reuse ;  /* 0x0000000c141e7219 */ /* 0x190fe40000001207 */
[----:B------:R-:W-:Y:S01]  /*0a40*/  SHF.R.U32.HI R5, RZ, R12, R7 ;  /* 0x0000000cff057219 */ /* 0x000fe20000011607 */
[----:B------:R-:W-:Y:S01]  /*0a50*/  IMAD.MOV.U32 R7, RZ, RZ, 0x1 ;  /* 0x00000001ff077424 */ /* 0x000fe200078e00ff */
[----:B------:R3:W4:Y:S03]  /*0a60*/  F2I.U32.TRUNC.NTZ R12, R6 ;  /* 0x00000006000c7305 */ /* 0x000726000020f000 */
[----:B------:R-:W1:Y:S01]  /*0a70*/  LDC R15, c[0x0][0x648] ;  /* 0x00019200ff0f7b82 */ /* 0x000e620000000800 */
[-C--:B0-----:R-:W-:Y:S02]  /*0a80*/  SHF.L.U32 R4, R9, R26.reuse, RZ ;  /* 0x0000001a09047219 */ /* 0x081fe400000006ff */
[----:B------:R-:W-:-:S02]  /*0a90*/  SHF.R.U64 R32, R30, R26, R5 ;  /* 0x0000001a1e207219 */ /* 0x000fc40000001205 */
[----:B------:R-:W-:Y:S02]  /*0aa0*/  LOP3.LUT R11, RZ, R4, RZ, 0x33, !PT ;  /* 0x00000004ff0b7212 */ /* 0x000fe400078e33ff */
[-C--:B------:R-:W-:Y:S01]  /*0ab0*/  SHF.R.U32.HI R5, RZ, R26.reuse, R5 ;  /* 0x0000001aff057219 */ /* 0x080fe20000011605 */
[----:B------:R-:W0:Y:S01]  /*0ac0*/  LDC R21, c[0x0][0x638] ;  /* 0x00018e00ff157b82 */ /* 0x000e220000000800 */
[----:B------:R-:W-:Y:S01]  /*0ad0*/  SHF.L.U32 R10, R7, R26, RZ ;  /* 0x0000001a070a7219 */ /* 0x000fe200000006ff */
[----:B------:R-:W-:-:S06]  /*0ae0*/  IMAD.MOV.U32 R4, RZ, RZ, R32 ;  /* 0x000000ffff047224 */ /* 0x000fcc00078e0020 */
[----:B------:R-:W0:Y:S01]  /*0af0*/  LDC R58, c[0x0][0x610] ;  /* 0x00018400ff3a7b82 */ /* 0x000e220000000800 */
[----:B---34-:R-:W-:Y:S05]  /*0b00*/  @!P0 BRA `(.L_x_7) ;  /* 0x0000000000288947 */ /* 0x018fea0003800000 */
[----:B------:R-:W3:Y:S02]  /*0b10*/  LDC R9, c[0x0][0x64c] ;  /* 0x00019300ff097b82 */ /* 0x000ee40000000800 */
[----:B---3--:R-:W-:-:S05]  /*0b20*/  IADD3 R9, P0, R32, R9, RZ ;  /* 0x0000000920097210 */ /* 0x008fca0007f1e0ff */
        /* <DEDUP_REMOVED lines=8> */
.L_x_7:
[----:B-1----:R-:W-:Y:S01]  /*0bb0*/  SHF.R.U64 R4, R4, R15, R5 ;  /* 0x0000000f04047219 */ /* 0x002fe20000001205 */
[----:B--2---:R-:W-:Y:S01]  /*0bc0*/  VIADD R5, R24, 0xffffffff ;  /* 0xffffffff18057836 */ /* 0x004fe20000000000 */
[----:B------:R-:W-:Y:S01]  /*0bd0*/  LOP3.LUT R11, R30, R11, RZ, 0xc0, !PT ;  /* 0x0000000b1e0b7212 */ /* 0x000fe200078ec0ff */
[----:B------:R-:W-:Y:S02]  /*0be0*/  IMAD.MOV R12, RZ, RZ, -R12 ;  /* 0x000000ffff0c7224 */ /* 0x000fe400078e0a0c */
[----:B------:R-:W-:Y:S01]  /*0bf0*/  IMAD.MOV R6, RZ, RZ, -R4 ;  /* 0x000000ffff067224 */ /* 0x000fe200078e0a04 */
[----:B------:R-:W-:Y:S01]  /*0c00*/  LOP3.LUT R5, R20, R5, RZ, 0xc0, !PT ;  /* 0x0000000514057212 */ /* 0x000fe200078ec0ff */
[----:B------:R-:W-:Y:S02]  /*0c10*/  @P3 IMAD R0, R14, R12, R3 ;  /* 0x0000000c0e003224 */ /* 0x000fe400078e0203 */
[----:B------:R-:W-:Y:S02]  /*0c20*/  IMAD R11, R10, R4, R11 ;  /* 0x000000040a0b7224 */ /* 0x000fe400078e020b */
[----:B0-----:R-:W-:-:S02]  /*0c30*/  IMAD R3, R6, R21, R32 ;  /* 0x0000001506037224 */ /* 0x001fc400078e0220 */
[----:B------:R-:W-:Y:S02]  /*0c40*/  IMAD R58, R11, R58, R0 ;  /* 0x0000003a0b3a7224 */ /* 0x000fe400078e0200 */
[----:B------:R-:W-:Y:S02]  /*0c50*/  IMAD R3, R3, R24, R5 ;  /* 0x0000001803037224 */ /* 0x000fe400078e0205 */
[----:B------:R-:W-:-:S03]  /*0c60*/  IMAD.MOV.U32 R0, RZ, RZ, 0x1 ;  /* 0x00000001ff007424 */ /* 0x000fc600078e00ff */
[----:B------:R-:W-:Y:S02]  /*0c70*/  SEL R59, R3, R58, !P3 ;  /* 0x0000003a033b7207 */ /* 0x000fe40005800000 */
[----:B------:R-:W-:-:S07]  /*0c80*/  SEL R58, R58, R3, !P3 ;  /* 0x000000033a3a7207 */ /* 0x000fce0005800000 */
.L_x_5:
[----:B------:R-:W-:-:S08]  /*0c90*/  NOP ;  /* 0x0000000000007918 */ /* 0x000fd00000000000 */
[----:B------:R-:W0:Y:S02]  /*0ca0*/  USETMAXREG.TRY_ALLOC.CTAPOOL UP0, 0xe8 ;  /* 0x000000e8000079c8 */ /* 0x000e240008000600 */
[----:B0-----:R-:W-:-:S13]  /*0cb0*/  PLOP3.LUT P0, PT, PT, PT, UP0, 0x80, 0x0 ;  /* 0x000000000000781c */ /* 0x001fda0003f0f008 */
[----:B------:R-:W-:Y:S05]  /*0cc0*/  @!P0 BRA `(.L_x_5) ;  /* 0xfffffffc00f08947 */ /* 0x000fea000383ffff */
[----:B------:R-:W-:Y:S01]  /*0cd0*/  ULDC.64 UR4, c[0x0][0x598] ;  /* 0x0001660000047ab9 */ /* 0x000fe20000000a00 */
[----:B------:R-:W-:Y:S01]  /*0ce0*/  ULDC.64 UR36, c[0x0][0x208] ;  /* 0x0000820000247ab9 */ /* 0x000fe20000000a00 */
[----:B------:R-:W-:-:S04]  /*0cf0*/  ISETP.NE.U32.AND P0, PT, RZ, UR4, PT ;  /* 0x00000004ff007c0c */ /* 0x000fc8000bf05070 */
[----:B------:R-:W-:-:S13]  /*0d00*/  ISETP.NE.AND.EX P0, PT, RZ, UR5, PT, P0 ;  /* 0x00000005ff007c0c */ /* 0x000fda000bf05300 */
[----:B------:R-:W-:Y:S05]  /*0d10*/  @!P0 BRA `(.L_x_8) ;  /* 0x00000000001c8947 */ /* 0x000fea0003800000 */
[----:B------:R-:W0:Y:S02]  /*0d20*/  LDC.64 R4, c[0x0][0x598] ;  /* 0x00016600ff047b82 */ /* 0x000e240000000a00 */
[----:B0-----:R-:W2:Y:S02]  /*0d30*/  LDG.E.64 R4, desc[UR36][R4.64] ;  /* 0x0000002404047981 */ /* 0x001ea4000c1e1b00 */
[----:B--2---:R-:W-:-:S04]  /*0d40*/  ISETP.NE.U32.AND P0, PT, R4, RZ, PT ;  /* 0x000000ff0400720c */ /* 0x004fc80003f05070 */
[----:B------:R-:W-:-:S13]  /*0d50*/  ISETP.NE.AND.EX P0, PT, R5, RZ, PT, P0 ;  /* 0x000000ff0500720c */ /* 0x000fda0003f05300 */
[----:B------:R-:W-:Y:S05]  /*0d60*/  @!P0 BRA `(.L_x_8) ;  /* 0x0000000000088947 */ /* 0x000fea0003800000 */
[----:B------:R0:W5:Y:S01]  /*0d70*/  LD.E R23, desc[UR36][R4.64] ;  /* 0x0000002404177980 */ /* 0x000162000c101900 */
[----:B------:R-:W-:Y:S05]  /*0d80*/  BRA `(.L_x_9) ;  /* 0x0000000000247947 */ /* 0x000fea0003800000 */
.L_x_8:
[----:B------:R-:W-:Y:S02]  /*0d90*/  ULDC.64 UR4, c[0x0][0x588] ;  /* 0x0001620000047ab9 */ /* 0x000fe40000000a00 */
[----:B------:R-:W-:-:S04]  /*0da0*/  ISETP.NE.U32.AND P0, PT, RZ, UR4, PT ;  /* 0x00000004ff007c0c */ /* 0x000fc8000bf05070 */
[----:B------:R-:W-:-:S13]  /*0db0*/  ISETP.NE.AND.EX P0, PT, RZ, UR5, PT, P0 ;  /* 0x00000005ff007c0c */ /* 0x000fda000bf05300 */
[----:B------:R-:W-:Y:S05]  /*0dc0*/  @!P0 BRA `(.L_x_10) ;  /* 0x00000000000c8947 */ /* 0x000fea0003800000 */
[----:B------:R-:W0:Y:S02]  /*0dd0*/  LDC.64 R4, c[0x0][0x588] ;  /* 0x00016200ff047b82 */ /* 0x000e240000000a00 */
[----:B0-----:R1:W5:Y:S01]  /*0de0*/  LDG.E R23, desc[UR36][R4.64] ;  /* 0x0000002404177981 */ /* 0x001362000c1e1900 */
[----:B------:R-:W-:Y:S05]  /*0df0*/  BRA `(.L_x_9) ;  /* 0x0000000000087947 */ /* 0x000fea0003800000 */
.L_x_10:
[----:B------:R-:W-:Y:S02]  /*0e00*/  ULDC UR4, c[0x0][0x580] ;  /* 0x0001600000047ab9 */ /* 0x000fe40000000800 */
[----:B------:R-:W-:-:S07]  /*0e10*/  IMAD.U32 R23, RZ, RZ, UR4 ;  /* 0x00000004ff177e24 */ /* 0x000fce000f8e00ff */
.L_x_9:
[----:B------:R-:W-:Y:S02]  /*0e20*/  ULDC.64 UR4, c[0x0][0x5a0] ;  /* 0x0001680000047ab9 */ /* 0x000fe40000000a00 */
[----:B------:R-:W-:-:S04]  /*0e30*/  ISETP.NE.U32.AND P0, PT, RZ, UR4, PT ;  /* 0x00000004ff007c0c */ /* 0x000fc8000bf05070 */
[----:B------:R-:W-:-:S13]  /*0e40*/  ISETP.NE.AND.EX P0, PT, RZ, UR5, PT, P0 ;  /* 0x00000005ff007c0c */ /* 0x000fda000bf05300 */
[----:B------:R-:W-:Y:S05]  /*0e50*/  @!P0 BRA `(.L_x_11) ;  /* 0x00000000001c8947 */ /* 0x000fea0003800000 */
[----:B01----:R-:W0:Y:S02]  /*0e60*/  LDC.64 R4, c[0x0][0x5a0] ;  /* 0x00016800ff047b82 */ /* 0x003e240000000a00 */
[----:B0-----:R-:W2:Y:S02]  /*0e70*/  LDG.E.64 R4, desc[UR36][R4.64] ;  /* 0x0000002404047981 */ /* 0x001ea4000c1e1b00 */
[----:B--2---:R-:W-:-:S04]  /*0e80*/  ISETP.NE.U32.AND P0, PT, R4, RZ, PT ;  /* 0x000000ff0400720c */ /* 0x004fc80003f05070 */
[----:B------:R-:W-:-:S13]  /*0e90*/  ISETP.NE.AND.EX P0, PT, R5, RZ, PT, P0 ;  /* 0x000000ff0500720c */ /* 0x000fda0003f05300 */
[----:B------:R-:W-:Y:S05]  /*0ea0*/  @!P0 BRA `(.L_x_11) ;  /* 0x0000000000088947 */ /* 0x000fea0003800000 */
[----:B------:R0:W5:Y:S01]  /*0eb0*/  LD.E R56, desc[UR36][R4.64] ;  /* 0x0000002404387980 */ /* 0x000162000c101900 */
[----:B------:R-:W-:Y:S05]  /*0ec0*/  BRA `(.L_x_12) ;  /* 0x0000000000247947 */ /* 0x000fea0003800000 */
.L_x_11:
[----:B------:R-:W-:Y:S02]  /*0ed0*/  ULDC.64 UR4, c[0x0][0x590] ;  /* 0x0001640000047ab9 */ /* 0x000fe40000000a00 */
[----:B------:R-:W-:-:S04]  /*0ee0*/  ISETP.NE.U32.AND P0, PT, RZ, UR4, PT ;  /* 0x00000004ff007c0c */ /* 0x000fc8000bf05070 */
[----:B------:R-:W-:-:S13]  /*0ef0*/  ISETP.NE.AND.EX P0, PT, RZ, UR5, PT, P0 ;  /* 0x00000005ff007c0c */ /* 0x000fda000bf05300 */
[----:B------:R-:W-:Y:S05]  /*0f00*/  @!P0 BRA `(.L_x_13) ;  /* 0x00000000000c8947 */ /* 0x000fea0003800000 */
[----:B01----:R-:W0:Y:S02]  /*0f10*/  LDC.64 R4, c[0x0][0x590] ;  /* 0x00016400ff047b82 */ /* 0x003e240000000a00 */
[----:B0-----:R1:W5:Y:S01]  /*0f20*/  LDG.E R56, desc[UR36][R4.64] ;  /* 0x0000002404387981 */ /* 0x001362000c1e1900 */
[----:B------:R-:W-:Y:S05]  /*0f30*/  BRA `(.L_x_12) ;  /* 0x0000000000087947 */ /* 0x000fea0003800000 */
.L_x_13:
[----:B------:R-:W-:Y:S02]  /*0f40*/  ULDC UR4, c[0x0][0x584] ;  /* 0x0001610000047ab9 */ /* 0x000fe40000000800 */
[----:B------:R-:W-:-:S07]  /*0f50*/  IMAD.U32 R56, RZ, RZ, UR4 ;  /* 0x00000004ff387e24 */ /* 0x000fce000f8e00ff */
.L_x_12:
[----:B------:R-:W-:-:S13]  /*0f60*/  LOP3.LUT P0, RZ, R0, 0xff, RZ, 0xc0, !PT ;  /* 0x000000ff00ff7812 */ /* 0x000fda000780c0ff */
[----:B------:R-:W-:Y:S05]  /*0f70*/  @!P0 EXIT ;  /* 0x000000000000894d */ /* 0x000fea0003800000 */
[----:B------:R-:W-:Y:S01]  /*0f80*/  ULDC UR4, c[0x0][0x28c] ;  /* 0x0000a30000047ab9 */ /* 0x000fe20000000800 */
[----:B------:R-:W-:Y:S01]  /*0f90*/  LOP3.LUT R62, R19, 0x1, RZ, 0xfc, !PT ;  /* 0x00000001133e7812 */ /* 0x000fe200078efcff */
[----:B------:R-:W-:Y:S01]  /*0fa0*/  UIADD3 UR4, UR4, 0x3f, URZ ;  /* 0x0000003f04047890 */ /* 0x000fe2000fffe03f */
[----:B------:R-:W-:Y:S01]  /*0fb0*/  UMOV UR38, URZ ;  /* 0x0000003f00267c82 */ /* 0x000fe20008000000 */
[----:B------:R-:W-:Y:S02]  /*0fc0*/  UMOV UR39, URZ ;  /* 0x0000003f00277c82 */ /* 0x000fe40008000000 */
[----:B------:R-:W-:-:S04]  /*0fd0*/  USHF.R.S32.HI UR5, URZ, 0x1f, UR4 ;  /* 0x0000001f3f057899 */ /* 0x000fc80008011404 */
[----:B------:R-:W-:-:S04]  /*0fe0*/  ULEA.HI UR5, UR5, UR4, URZ, 0x6 ;  /* 0x0000000405057291 */ /* 0x000fc8000f8f303f */
[----:B------:R-:W-:-:S12]  /*0ff0*/  USHF.R.S32.HI UR40, URZ, 0x6, UR5 ;  /* 0x000000063f287899 */ /* 0x000fd80008011405 */
.L_x_95:
[----:B------:R-:W-:Y:S01]  /*1000*/  LOP3.LUT R0, R18, 0x80, RZ, 0xc0, !PT ;  /* 0x0000008012007812 */ /* 0x000fe200078ec0ff */
[----:B--2---:R-:W2:Y:S01]  /*1010*/  S2UR UR7, SR_CgaCtaId ;  /* 0x00000000000779c3 */ /* 0x004ea20000008800 */
[----:B------:R-:W-:Y:S02]  /*1020*/  UMOV UR6, 0x400 ;  /* 0x0000040000067882 */ /* 0x000fe40000000000 */
[----:B------:R-:W-:-:S06]  /*1030*/  SHF.R.U32.HI R0, RZ, 0x7, R0 ;  /* 0x00000007ff007819 */ /* 0x000fcc0000011600 */
[----:B---3--:R-:W3:Y:S01]  /*1040*/  SHFL.IDX PT, R0, R0, RZ, 0x1f ;  /* 0x00001fff00007589 */ /* 0x008ee200000e0000 */
[----:B--2---:R-:W-:Y:S01]  /*1050*/  ULEA UR42, UR7, UR6, 0x18 ;  /* 0x00000006072a7291 */ /* 0x004fe2000f8ec03f */
[----:B---3--:R-:W-:-:S13]  /*1060*/  R2UR UR4, R0 ;  /* 0x00000000000472ca */ /* 0x008fda00000e0000 */
[----:B------:R-:W-:-:S04]  /*1070*/  ULEA.HI UR5, UR4, UR4, URZ, 0x1 ;  /* 0x0000000404057291 */ /* 0x000fc8000f8f083f */
[----:B------:R-:W-:-:S04]  /*1080*/  ULOP3.LUT UR5, UR5, 0x7fffe, URZ, 0xc0, !UPT ;  /* 0x0007fffe05057892 */ /* 0x000fc8000f8ec03f */
[----:B------:R-:W-:-:S03]  /*1090*/  UIADD3 UR5, UR4, -UR5, URZ ;  /* 0x8000000504057290 */ /* 0x000fc6000fffe03f */
[----:B------:R-:W-:Y:S01]  /*10a0*/  ULDC UR4, c[0x0][0x28c] ;  /* 0x0000a30000047ab9 */ /* 0x000fe20000000800 */
[----:B------:R-:W-:Y:S01]  /*10b0*/  ULEA UR5, UR5, UR42, 0xd ;  /* 0x0000002a05057291 */ /* 0x000fe2000f8e683f */
[----:B------:R-:W-:-:S03]  /*10c0*/  ISETP.LT.AND P0, PT, RZ, UR4, PT ;  /* 0x00000004ff007c0c */ /* 0x000fc6000bf01270 */
[----:B------:R-:W-:-:S04]  /*10d0*/  UIADD3 UR5, UR5, 0x180, URZ ;  /* 0x0000018005057890 */ /* 0x000fc8000fffe03f */
[----:B------:R-:W-:-:S04]  /*10e0*/  USHF.R.U32.HI UR5, URZ, 0x4, UR5 ;  /* 0x000000043f057899 */ /* 0x000fc80008011605 */
[----:B------:R-:W-:Y:S02]  /*10f0*/  ULOP3.LUT UR41, UR5, 0x3fff, URZ, 0xc0, !UPT ;  /* 0x00003fff05297892 */ /* 0x000fe4000f8ec03f */
[----:B-1--45:R-:W-:Y:S10]  /*1100*/  @P0 BRA `(.L_x_14) ;  /* 0x0000000000400947 */ /* 0x032ff40003800000 */
[----:B------:R-:W-:Y:S01]  /*1110*/  MOV R0, 0x0 ;  /* 0x0000000000007802 */ /* 0x000fe20000000f00 */
[----:B------:R-:W-:Y:S01]  /*1120*/  ULDC.64 UR4, c[0x4][0x68] ;  /* 0x01001a0000047ab9 */ /* 0x000fe20000000a00 */
[----:B------:R-:W-:Y:S01]  /*1130*/  ULDC.64 UR6, c[0x4][0x8] ;  /* 0x0100020000067ab9 */ /* 0x000fe20000000a00 */
[----:B01----:R-:W-:Y:S01]  /*1140*/  IMAD.U32 R4, RZ, RZ, UR4 ;  /* 0x00000004ff047e24 */ /* 0x003fe2000f8e00ff */
[----:B------:R0:W1:Y:S01]  /*1150*/  LDC.64 R14, c[0x4][R0] ;  /* 0x01000000000e7b82 */ /* 0x0000620000000a00 */
[----:B------:R-:W-:Y:S01]  /*1160*/  IMAD.U32 R5, RZ, RZ, UR5 ;  /* 0x00000005ff057e24 */ /* 0x000fe2000f8e00ff */
[----:B------:R-:W-:Y:S01]  /*1170*/  ULDC.64 UR4, c[0x4][0x70] ;  /* 0x01001c0000047ab9 */ /* 0x000fe20000000a00 */
[----:B------:R-:W-:Y:S02]  /*1180*/  IMAD.U32 R10, RZ, RZ, UR6 ;  /* 0x00000006ff0a7e24 */ /* 0x000fe4000f8e00ff */
[----:B------:R-:W-:Y:S02]  /*1190*/  IMAD.U32 R6, RZ, RZ, UR4 ;  /* 0x00000004ff067e24 */ /* 0x000fe4000f8e00ff */
[----:B------:R-:W-:-:S02]  /*11a0*/  IMAD.U32 R7, RZ, RZ, UR5 ;  /* 0x00000005ff077e24 */ /* 0x000fc4000f8e00ff */
[----:B------:R-:W-:Y:S02]  /*11b0*/  IMAD.U32 R11, RZ, RZ, UR7 ;  /* 0x00000007ff0b7e24 */ /* 0x000fe4000f8e00ff */
[----:B------:R-:W-:Y:S02]  /*11c0*/  IMAD.MOV.U32 R8, RZ, RZ, 0x1e1 ;  /* 0x000001e1ff087424 */ /* 0x000fe400078e00ff */
[----:B------:R-:W-:Y:S02]  /*11d0*/  IMAD.MOV.U32 R12, RZ, RZ, 0x1 ;  /* 0x00000001ff0c7424 */ /* 0x000fe400078e00ff */
[----:B0-----:R-:W-:-:S07]  /*11e0*/  IMAD.MOV.U32 R13, RZ, RZ, RZ ;  /* 0x000000ffff0d7224 */ /* 0x001fce00078e00ff */
[----:B------:R-:W-:-:S07]  /*11f0*/  LEPC R20, `(.L_x_14) ;  /* 0x000000001014794e */ /* 0x000fce0000000000 */
[----:B-1---5:R-:W-:Y:S05]  /*1200*/  CALL.ABS.NOINC R14 ;  /* 0x000000000e007343 */ /* 0x022fea0003c00000 */
.L_x_14:
[----:B------:R-:W-:-:S13]  /*1210*/  ISETP.NE.AND P0, PT, R62, 0x3, PT ;  /* 0x000000033e00780c */ /* 0x000fda0003f05270 */
[----:B------:R-:W-:Y:S05]  /*1220*/  @!P0 BRA `(.L_x_15) ;  /* 0x0000000000048947 */ /* 0x000fea0003800000 */
[----:B------:R-:W-:Y:S01]  /*1230*/  BPT.TRAP 0x1 ;  /* 0x000000040000795c */ /* 0x000fe20000300000 */
.L_x_15:
[----:B------:R-:W-:Y:S02]  /*1240*/  IMAD.U32 R3, RZ, RZ, UR39 ;  /* 0x00000027ff037e24 */ /* 0x000fe4000f8e00ff */
[----:B------:R-:W-:-:S03]  /*1250*/  IMAD.U32 R0, RZ, RZ, UR38 ;  /* 0x00000026ff007e24 */ /* 0x000fc6000f8e00ff */
[----:B------:R-:W-:Y:S02]  /*1260*/  LEA R3, R3, UR42, 0x3 ;  /* 0x0000002a03037c11 */ /* 0x000fe4000f8e18ff */
[----:B------:R-:W-:-:S04]  /*1270*/  SHF.L.U32 R0, R0, 0x1f, RZ ;  /* 0x0000001f00007819 */ /* 0x000fc800000006ff */
[----:B------:R2:W3:Y:S01]  /*1280*/  SYNCS.PHASECHK.TRANS64.TRYWAIT P1, [R3+URZ], R0 ;  /* 0x00000000030075a7 */ /* 0x0004e2000802017f */
[----:B------:R-:W-:Y:S05]  /*1290*/  @!P0 BRA `(.L_x_16) ;  /* 0x0000000000048947 */ /* 0x000fea0003800000 */
[----:B------:R-:W-:Y:S01]  /*12a0*/  BPT.TRAP 0x1 ;  /* 0x000000040000795c */ /* 0x000fe20000300000 */
.L_x_16:
[----:B---3--:R-:W-:Y:S05]  /*12b0*/  @P1 BRA `(.L_x_17) ;  /* 0x0000000000081947 */ /* 0x008fea0003800000 */
[----:B------:R-:W3:Y:S02]  /*12c0*/  SYNCS.PHASECHK.TRANS64.TRYWAIT P1, [R3+URZ], R0 ;  /* 0x00000000030075a7 */ /* 0x000ee4000802017f */
[----:B---3--:R-:W-:Y:S05]  /*12d0*/  @!P1 BRA `(.L_x_18) ;  /* 0x0000004c004c9947 */ /* 0x008fea0003800000 */
.L_x_17:
[----:B------:R-:W-:-:S04]  /*12e0*/  UISETP.LT.AND UP0, UPT, UR40, 0x1, UPT ;  /* 0x000000012800788c */ /* 0x000fc8000bf01270 */
[----:B------:R-:W-:-:S04]  /*12f0*/  USEL UR4, UR40, 0x1, UP0 ;  /* 0x0000000128047887 */ /* 0x000fc80008000000 */
[----:B------:R-:W-:-:S06]  /*1300*/  UIADD3 UR4, UR40, -UR4, URZ ;  /* 0x8000000428047290 */ /* 0x000fcc000fffe03f */
[----:B--23--:R-:W-:Y:S01]  /*1310*/  IMAD.U32 R0, RZ, RZ, UR4 ;  /* 0x00000004ff007e24 */ /* 0x00cfe2000f8e00ff */
[----:B------:R-:W-:Y:S05]  /*1320*/  WARPSYNC.ALL ;  /* 0x0000000000007948 */ /* 0x000fea0003800000 */
[----:B------:R-:W-:Y:S01]  /*1330*/  ISETP.GE.AND P1, PT, R0, 0x1, PT ;  /* 0x000000010000780c */ /* 0x000fe20003f26270 */
[----:B------:R-:W-:Y:S01]  /*1340*/  UIADD3 UR4, UR42, 0x24180, URZ ;  /* 0x000241802a047890 */ /* 0x000fe2000fffe03f */
[----:B------:R-:W-:Y:S01]  /*1350*/  WARPGROUP.ARRIVE ;  /* 0x00000000000079c5 */ /* 0x000fe20000000000 */
[----:B------:R-:W-:Y:S01]  /*1360*/  UMOV UR9, 0x40000040 ;  /* 0x4000004000097882 */ /* 0x000fe20000000000 */
[----:B------:R-:W-:Y:S01]  /*1370*/  UMOV UR11, 0x40000040 ;  /* 0x40000040000b7882 */ /* 0x000fe20000000000 */
[----:B------:R-:W-:-:S04]  /*1380*/  USHF.R.U32.HI UR4, URZ, 0x4, UR4 ;  /* 0x000000043f047899 */ /* 0x000fc80008011604 */
[----:B------:R-:W-:Y:S02]  /*1390*/  ULOP3.LUT UR5, UR4, 0x3fff, URZ, 0xc0, !UPT ;  /* 0x00003fff04057892 */ /* 0x000fe4000f8ec03f */
[----:B------:R-:W-:Y:S02]  /*13a0*/  ULOP3.LUT UR4, UR41, 0x10000, URZ, 0xfc, !UPT ;  /* 0x0001000029047892 */ /* 0x000fe4000f8efc3f */
[----:B------:R-:W-:Y:S02]  /*13b0*/  ULOP3.LUT UR5, UR5, 0x10000, URZ, 0xfc, !UPT ;  /* 0x0001000005057892 */ /* 0x000fe4000f8efc3f */
[----:B------:R-:W-:Y:S02]  /*13c0*/  ULEA UR6, UR39, UR4, 0xa ;  /* 0x0000000427067291 */ /* 0x000fe4000f8e503f */
[----:B------:R-:W-:-:S05]  /*13d0*/  ULEA UR7, UR39, UR5, 0x9 ;  /* 0x0000000527077291 */ /* 0x000fca000f8e483f */
[----:B------:R-:W-:Y:S02]  /*13e0*/  UMOV UR8, UR6 ;  /* 0x0000000600087c82 */ /* 0x000fe40008000000 */
[----:B------:R-:W-:Y:S02]  /*13f0*/  UMOV UR10, UR7 ;  /* 0x00000007000a7c82 */ /* 0x000fe40008000000 */
[----:B------:R-:W-:Y:S01]  /*1400*/  HGMMA.64x64x16.F32.BF16 R24, gdesc[UR8], RZ, !UPT, gsb0 ;  /* 0x00e00000081879f0 */ /* 0x000fe2000c0018ff */
[----:B------:R-:W-:Y:S02]  /*1410*/  UIADD3 UR8, UR6, 0x2, URZ ;  /* 0x0000000206087890 */ /* 0x000fe4000fffe03f */
[----:B------:R-:W-:Y:S01]  /*1420*/  UIADD3 UR10, UR7, 0x2, URZ ;  /* 0x00000002070a7890 */ /* 0x000fe2000fffe03f */
[----:B------:R-:W-:Y:S01]  /*1430*/  UMOV UR9, 0x40000040 ;  /* 0x4000004000097882 */ /* 0x000fe20000000000 */
[----:B------:R-:W-:Y:S01]  /*1440*/  UMOV UR11, 0x40000040 ;  /* 0x40000040000b7882 */ /* 0x000fe20000000000 */
[----:B------:R-:W-:-:S02]  /*1450*/  WARPGROUP.DEPBAR.LE gsb0, 0x0 ;  /* 0x00008000000079c5 */ /* 0x000fc40000010000 */
[----:B------:R-:W-:-:S06]  /*1460*/  WARPGROUP.ARRIVE ;  /* 0x00000000000079c5 */ /* 0x000fcc0000000000 */
[----:B------:R-:W-:Y:S01]  /*1470*/  HGMMA.64x64x16.F32.BF16 R24, gdesc[UR8], R24, gsb0 ;  /* 0x00e00000081879f0 */ /* 0x000fe20008001818 */
[----:B------:R-:W-:Y:S02]  /*1480*/  UIADD3 UR8, UR6, 0x4, URZ ;  /* 0x0000000406087890 */ /* 0x000fe4000fffe03f */
[----:B------:R-:W-:Y:S01]  /*1490*/  UIADD3 UR10, UR7, 0x4, URZ ;  /* 0x00000004070a7890 */ /* 0x000fe2000fffe03f */
[----:B------:R-:W-:Y:S01]  /*14a0*/  UMOV UR9, 0x40000040 ;  /* 0x4000004000097882 */ /* 0x000fe20000000000 */
[----:B------:R-:W-:Y:S01]  /*14b0*/  UMOV UR11, 0x40000040 ;  /* 0x40000040000b7882 */ /* 0x000fe20000000000 */
[----:B------:R-:W-:Y:S02]  /*14c0*/  WARPGROUP.DEPBAR.LE gsb0, 0x0 ;  /* 0x00008000000079c5 */ /* 0x000fe40000010000 */
        /* <DEDUP_REMOVED lines=8> */
[----:B------:R-:W-:Y:S03]  /*1550*/  HGMMA.64x64x16.F32.BF16 R24, gdesc[UR8], R24, gsb0 ;  /* 0x00e00000081879f0 */ /* 0x000fe60008001818 */
[----:B------:R-:W-:Y:S02]  /*1560*/  WARPGROUP.DEPBAR.LE gsb0, 0x0 ;  /* 0x00008000000079c5 */ /* 0x000fe40000010000 */
[----:B------:R-:W-:Y:S05]  /*1570*/  @!P1 BRA `(.L_x_19) ;  /* 0x0000000400189947 */ /* 0x000fea0003800000 */
[----:B------:R-:W-:-:S04]  /*1580*/  UIADD3 UR6, UR39, 0x1, URZ ;  /* 0x0000000127067890 */ /* 0x000fc8000fffe03f */
[----:B------:R-:W-:-:S04]  /*1590*/  UISETP.NE.AND UP0, UPT, UR6, 0x9, UPT ;  /* 0x000000090600788c */ /* 0x000fc8000bf05270 */
[----:B------:R-:W-:Y:S02]  /*15a0*/  USEL UR7, URZ, 0x1, UP0 ;  /* 0x000000013f077887 */ /* 0x000fe40008000000 */
[----:B------:R-:W-:Y:S02]  /*15b0*/  USEL UR6, UR6, URZ, UP0 ;  /* 0x0000003f06067287 */ /* 0x000fe40008000000 */
[----:B------:R-:W-:-:S06]  /*15c0*/  ULOP3.LUT UR7, UR38, UR7, URZ, 0x3c, !UPT ;  /* 0x0000000726077292 */ /* 0x000fcc000f8e3c3f */
[----:B01----:R-:W-:Y:S01]  /*15d0*/  IMAD.U32 R5, RZ, RZ, UR7 ;  /* 0x00000007ff057e24 */ /* 0x003fe2000f8e00ff */
[----:B------:R-:W-:-:S06]  /*15e0*/  UMOV UR7, UR39 ;  /* 0x0000002700077c82 */ /* 0x000fcc0008000000 */
.L_x_26:
[----:B01----:R-:W-:Y:S05]  /*15f0*/  @!P0 BRA `(.L_x_20) ;  /* 0x0000000000048947 */ /* 0x003fea0003800000 */
[----:B------:R-:W-:Y:S01]  /*1600*/  BPT.TRAP 0x1 ;  /* 0x000000040000795c */ /* 0x000fe20000300000 */
.L_x_20:
[----:B------:R-:W0:Y:S01]  /*1610*/  S2UR UR9, SR_CgaCtaId ;  /* 0x00000000000979c3 */ /* 0x000e220000008800 */
[----:B------:R-:W-:Y:S01]  /*1620*/  UMOV UR8, 0x400 ;  /* 0x0000040000087882 */ /* 0x000fe20000000000 */
[----:B------:R-:W-:Y:S01]  /*1630*/  SHF.L.U32 R3, R5, 0x1f, RZ ;  /* 0x0000001f05037819 */ /* 0x000fe200000006ff */
[----:B0-----:R-:W-:-:S04]  /*1640*/  ULEA UR14, UR9, UR8, 0x18 ;  /* 0x00000008090e7291 */ /* 0x001fc8000f8ec03f */
[----:B------:R-:W-:-:S09]  /*1650*/  ULEA UR8, UR6, UR14, 0x3 ;  /* 0x0000000e06087291 */ /* 0x000fd2000f8e183f */
[----:B------:R0:W1:Y:S01]  /*1660*/  SYNCS.PHASECHK.TRANS64.TRYWAIT P1, [UR8], R3 ;  /* 0x00000003ff0075a7 */ /* 0x0000620008020148 */
[----:B------:R-:W-:Y:S05]  /*1670*/  @!P0 BRA `(.L_x_21) ;  /* 0x0000000000048947 */ /* 0x000fea0003800000 */
[----:B------:R-:W-:Y:S01]  /*1680*/  BPT.TRAP 0x1 ;  /* 0x000000040000795c */ /* 0x000fe20000300000 */
.L_x_21:
[----:B-1----:R-:W-:Y:S05]  /*1690*/  @P1 BRA `(.L_x_22) ;  /* 0x0000000000081947 */ /* 0x002fea0003800000 */
[----:B------:R-:W1:Y:S02]  /*16a0*/  SYNCS.PHASECHK.TRANS64.TRYWAIT P1, [UR8], R3 ;  /* 0x00000003ff0075a7 */ /* 0x000e640008020148 */
[----:B-1----:R-:W-:Y:S05]  /*16b0*/  @!P1 BRA `(.L_x_23) ;  /* 0x0000004800689947 */ /* 0x002fea0003800000 */
.L_x_22:
[----:B------:R-:W-:Y:S01]  /*16c0*/  ULEA UR12, UR6, UR4, 0xa ;  /* 0x00000004060c7291 */ /* 0x000fe2000f8e503f */
[----:B------:R-:W-:Y:S01]  /*16d0*/  WARPGROUP.ARRIVE ;  /* 0x00000000000079c5 */ /* 0x000fe20000000000 */
[----:B------:R-:W-:Y:S01]  /*16e0*/  ULEA UR13, UR6, UR5, 0x9 ;  /* 0x00000005060d7291 */ /* 0x000fe2000f8e483f */
[----:B------:R-:W-:Y:S01]  /*16f0*/  UMOV UR9, 0x40000040 ;  /* 0x4000004000097882 */ /* 0x000fe20000000000 */
[----:B------:R-:W-:-:S03]  /*1700*/  UMOV UR11, 0x40000040 ;  /* 0x40000040000b7882 */ /* 0x000fc60000000000 */
[----:B------:R-:W-:Y:S02]  /*1710*/  UMOV UR8, UR12 ;  /* 0x0000000c00087c82 */ /* 0x000fe40008000000 */
[----:B------:R-:W-:Y:S02]  /*1720*/  UMOV UR10, UR13 ;  /* 0x0000000d000a7c82 */ /* 0x000fe40008000000 */
[----:B------:R-:W-:Y:S01]  /*1730*/  HGMMA.64x64x16.F32.BF16 R24, gdesc[UR8], R24, gsb0 ;  /* 0x00e00000081879f0 */ /* 0x000fe20008001818 */
        /* <DEDUP_REMOVED lines=23> */
[----:B------:R-:W-:Y:S01]  /*18b0*/  BPT.TRAP 0x1 ;  /* 0x000000040000795c */ /* 0x000fe20000300000 */
.L_x_24:
[----:B------:R-:W-:Y:S01]  /*18c0*/  ULEA UR8, UR7, UR14, 0x3 ;  /* 0x0000000e07087291 */ /* 0x000fe2000f8e183f */
[----:B------:R-:W-:-:S03]  /*18d0*/  ISETP.GT.U32.AND P1, PT, R19, 0x1, PT ;  /* 0x000000011300780c */ /* 0x000fc60003f24070 */
[----:B------:R-:W-:-:S04]  /*18e0*/  UIADD3 UR8, UR8, 0x48, URZ ;  /* 0x0000004808087890 */ /* 0x000fc8000fffe03f */
[----:B------:R-:W-:-:S09]  /*18f0*/  UPRMT UR8, URZ, 0x654, UR8 ;  /* 0x000006543f087896 */ /* 0x000fd20008000008 */
[----:B------:R-:W-:Y:S01]  /*1900*/  SYNCS.ARRIVE.TRANS64.RED.A1T0 RZ, [UR8], RZ ;  /* 0x000000ffffff79a7 */ /* 0x000fe20008100408 */
[----:B------:R-:W-:Y:S05]  /*1910*/  @P1 BRA `(.L_x_25) ;  /* 0x0000000000041947 */ /* 0x000fea0003800000 */
[----:B------:R-:W-:Y:S01]  /*1920*/  BPT.TRAP 0x1 ;  /* 0x000000040000795c */ /* 0x000fe20000300000 */
.L_x_25:
[----:B------:R-:W-:Y:S01]  /*1930*/  UIADD3 UR6, UR6, 0x1, URZ ;  /* 0x0000000106067890 */ /* 0x000fe2000fffe03f */
[C---:B------:R-:W-:Y:S01]  /*1940*/  ISETP.GT.AND P1, PT, R0.reuse, 0x1, PT ;  /* 0x000000010000780c */ /* 0x040fe20003f24270 */
[----:B------:R-:W-:Y:S01]  /*1950*/  UIADD3 UR7, UR7, 0x1, URZ ;  /* 0x0000000107077890 */ /* 0x000fe2000fffe03f */
[----:B------:R-:W-:Y:S01]  /*1960*/  VIADD R0, R0, 0xffffffff ;  /* 0xffffffff00007836 */ /* 0x000fe20000000000 */
[----:B------:R-:W-:Y:S02]  /*1970*/  UISETP.NE.AND UP0, UPT, UR6, 0x9, UPT ;  /* 0x000000090600788c */ /* 0x000fe4000bf05270 */
[----:B------:R-:W-:Y:S02]  /*1980*/  UISETP.NE.AND UP1, UPT, UR7, 0x9, UPT ;  /* 0x000000090700788c */ /* 0x000fe4000bf25270 */
[----:B------:R-:W-:Y:S02]  /*1990*/  USEL UR8, URZ, 0x1, UP0 ;  /* 0x000000013f087887 */ /* 0x000fe40008000000 */
[----:B------:R-:W-:-:S02]  /*19a0*/  USEL UR6, UR6, URZ, UP0 ;  /* 0x0000003f06067287 */ /* 0x000fc40008000000 */
[----:B------:R-:W-:Y:S02]  /*19b0*/  USEL UR7, UR7, URZ, UP1 ;  /* 0x0000003f07077287 */ /* 0x000fe40008800000 */
[----:B------:R-:W-:Y:S01]  /*19c0*/  LOP3.LUT R5, R5, UR8, RZ, 0x3c, !PT ;  /* 0x0000000805057c12 */ /* 0x000fe2000f8e3cff */
[----:B------:R-:W-:Y:S09]  /*19d0*/  @P1 BRA `(.L_x_26) ;  /* 0xfffffffc00041947 */ /* 0x000ff2000383ffff */
.L_x_19:
[----:B------:R-:W2:Y:S02]  /*19e0*/  LDC R0, c[0x0][0x28c] ;  /* 0x0000a300ff007b82 */ /* 0x000ea40000000800 */
[----:B--2---:R-:W-:-:S13]  /*19f0*/  ISETP.GE.AND P1, PT, R0, 0x1, PT ;  /* 0x000000010000780c */ /* 0x004fda0003f26270 */
[----:B------:R-:W-:Y:S05]  /*1a00*/  @!P1 BRA `(.L_x_27) ;  /* 0x0000000000489947 */ /* 0x000fea0003800000 */
[----:B------:R-:W-:Y:S05]  /*1a10*/  @!P0 BRA `(.L_x_28) ;  /* 0x0000000000048947 */ /* 0x000fea0003800000 */
[----:B------:R-:W-:Y:S01]  /*1a20*/  BPT.TRAP 0x1 ;  /* 0x000000040000795c */ /* 0x000fe20000300000 */
.L_x_28:
[----:B------:R-:W2:Y:S01]  /*1a30*/  S2UR UR7, SR_CgaCtaId ;  /* 0x00000000000779c3 */ /* 0x000ea20000008800 */
[----:B------:R-:W-:Y:S01]  /*1a40*/  UISETP.LT.AND UP0, UPT, UR40, 0x1, UPT ;  /* 0x000000012800788c */ /* 0x000fe2000bf01270 */
[----:B------:R-:W-:-:S03]  /*1a50*/  ISETP.GT.U32.AND P0, PT, R19, 0x1, PT ;  /* 0x000000011300780c */ /* 0x000fc60003f04070 */
[----:B------:R-:W-:-:S04]  /*1a60*/  USEL UR6, UR40, 0x1, UP0 ;  /* 0x0000000128067887 */ /* 0x000fc80008000000 */
[----:B------:R-:W-:-:S04]  /*1a70*/  UIADD3 UR6, UR39, UR40, -UR6 ;  /* 0x0000002827067290 */ /* 0x000fc8000fffe806 */
[----:B------:R-:W-:-:S04]  /*1a80*/  UIMAD.WIDE.U32 UR4, UR6, 0x38e38e39, URZ ;  /* 0x38e38e39060478a5 */ /* 0x000fc8000f8e003f */
[----:B------:R-:W-:-:S03]  /*1a90*/  USHF.R.U32.HI UR4, URZ, 0x1, UR5 ;  /* 0x000000013f047899 */ /* 0x000fc60008011605 */
[----:B------:R-:W-:Y:S01]  /*1aa0*/  UMOV UR5, 0x400 ;  /* 0x0000040000057882 */ /* 0x000fe20000000000 */
[----:B------:R-:W-:Y:S02]  /*1ab0*/  UIMAD UR6, UR4, -0x9, UR6 ;  /* 0xfffffff7040678a4 */ /* 0x000fe4000f8e0206 */
[----:B--2---:R-:W-:-:S04]  /*1ac0*/  ULEA UR5, UR7, UR5, 0x18 ;  /* 0x0000000507057291 */ /* 0x004fc8000f8ec03f */
[----:B------:R-:W-:-:S04]  /*1ad0*/  ULEA UR6, UR6, UR5, 0x3 ;  /* 0x0000000506067291 */ /* 0x000fc8000f8e183f */
[----:B------:R-:W-:-:S04]  /*1ae0*/  UIADD3 UR6, UR6, 0x48, URZ ;  /* 0x0000004806067890 */ /* 0x000fc8000fffe03f */
[----:B------:R-:W-:-:S09]  /*1af0*/  UPRMT UR6, URZ, 0x654, UR6 ;  /* 0x000006543f067896 */ /* 0x000fd20008000006 */
[----:B------:R-:W-:Y:S01]  /*1b00*/  SYNCS.ARRIVE.TRANS64.RED.A1T0 RZ, [UR6], RZ ;  /* 0x000000ffffff79a7 */ /* 0x000fe20008100406 */
[----:B------:R-:W-:Y:S05]  /*1b10*/  @P0 BRA `(.L_x_27) ;  /* 0x0000000000040947 */ /* 0x000fea0003800000 */
[----:B------:R-:W-:Y:S01]  /*1b20*/  BPT.TRAP 0x1 ;  /* 0x000000040000795c */ /* 0x000fe20000300000 */
.L_x_27:
[----:B------:R-:W2:Y:S01]  /*1b30*/  LDC R6, c[0x0][0x288] ;  /* 0x0000a200ff067b82 */ /* 0x000ea20000000800 */
[C---:B01----:R-:W-:Y:S01]  /*1b40*/  LOP3.LUT R5, R18.reuse, 0x3, RZ, 0xc0, !PT ;  /* 0x0000000312057812 */ /* 0x043fe200078ec0ff */
[----:B------:R-:W-:Y:S01]  /*1b50*/  IMAD.SHL.U32 R59, R59, 0x40, RZ ;  /* 0x000000403b3b7824 */ /* 0x000fe200078e00ff */
[----:B------:R-:W-:Y:S01]  /*1b60*/  UIADD3 UR39, UR40, UR39, URZ ;  /* 0x0000002728277290 */ /* 0x000fe2000fffe03f */
[----:B------:R-:W-:Y:S01]  /*1b70*/  SHF.R.U32.HI R3, RZ, 0x2, R18 ;  /* 0x00000002ff037819 */ /* 0x000fe20000011612 */
[C---:B------:R-:W-:Y:S01]  /*1b80*/  IMAD.SHL.U32 R10, R18.reuse, 0x2, RZ ;  /* 0x00000002120a7824 */ /* 0x040fe200078e00ff */
[----:B------:R-:W-:Y:S01]  /*1b90*/  LOP3.LUT R4, R18, 0x60, RZ, 0xc0, !PT ;  /* 0x0000006012047812 */ /* 0x000fe200078ec0ff */
[----:B------:R-:W-:Y:S01]  /*1ba0*/  UISETP.GT.U32.AND UP0, UPT, UR39, 0x8, UPT ;  /* 0x000000082700788c */ /* 0x000fe2000bf04070 */
[----:B------:R-:W-:Y:S01]  /*1bb0*/  LOP3.LUT R0, R22, 0x1, RZ, 0xc0, !PT ;  /* 0x0000000116007812 */ /* 0x000fe200078ec0ff */
[----:B------:R-:W-:Y:S01]  /*1bc0*/  ULDC UR7, c[0x0][0x284] ;  /* 0x0000a10000077ab9 */ /* 0x000fe20000000800 */
[----:B------:R-:W-:Y:S01]  /*1bd0*/  LOP3.LUT R3, R3, 0x7, RZ, 0xc0, !PT ;  /* 0x0000000703037812 */ /* 0x000fe200078ec0ff */
[----:B------:R-:W-:Y:S01]  /*1be0*/  UISETP.LT.U32.AND UP0, UPT, UR40, 0x9, UP0 ;  /* 0x000000092800788c */ /* 0x000fe20008701070 */
[----:B------:R-:W-:Y:S01]  /*1bf0*/  SHF.R.U32.HI R4, RZ, 0x1, R4 ;  /* 0x00000001ff047819 */ /* 0x000fe20000011604 */
[----:B------:R-:W-:Y:S01]  /*1c00*/  IMAD.SHL.U32 R8, R0, 0x40, RZ ;  /* 0x0000004000087824 */ /* 0x000fe200078e00ff */
[----:B------:R-:W-:Y:S01]  /*1c10*/  UISETP.GE.U32.AND UP1, UPT, UR40, 0x9, UPT ;  /* 0x000000092800788c */ /* 0x000fe2000bf26070 */
[----:B------:R-:W-:Y:S01]  /*1c20*/  SHF.R.S32.HI R15, RZ, 0x1f, R57 ;  /* 0x0000001fff0f7819 */ /* 0x000fe20000011439 */
[----:B------:R-:W-:Y:S01]  /*1c30*/  ULDC.64 UR8, c[0x0][0x5d0] ;  /* 0x0001740000087ab9 */ /* 0x000fe20000000a00 */
[--C-:B------:R-:W-:Y:S01]  /*1c40*/  IADD3 R7, RZ, -R4, -R3.reuse ;  /* 0x80000004ff077210 */ /* 0x100fe20007ffe803 */
[----:B------:R-:W-:Y:S01]  /*1c50*/  UIMAD.WIDE.U32 UR4, UR39, 0x38e38e39, URZ ;  /* 0x38e38e39270478a5 */ /* 0x000fe2000f8e003f */
[C---:B------:R-:W-:Y:S01]  /*1c60*/  LOP3.LUT R10, R59.reuse, 0x6, R10, 0xf8, !PT ;  /* 0x000000063b0a7812 */ /* 0x040fe200078ef80a */
[----:B------:R-:W-:Y:S01]  /*1c70*/  USEL UR6, URZ, 0x1, !UP0 ;  /* 0x000000013f067887 */ /* 0x000fe2000c000000 */
[----:B------:R-:W-:Y:S01]  /*1c80*/  LOP3.LUT R3, R8, 0x40, R3, 0xe2, !PT ;  /* 0x0000004008037812 */ /* 0x000fe200078ee203 */
[C---:B------:R-:W-:Y:S01]  /*1c90*/  IMAD.WIDE R8, R58.reuse, 0x80, RZ ;  /* 0x000000803a087825 */ /* 0x040fe200078e02ff */
[----:B------:R-:W-:Y:S01]  /*1ca0*/  SHF.R.S32.HI R11, RZ, 0x1f, R10 ;  /* 0x0000001fff0b7819 */ /* 0x000fe2000001140a */
[----:B------:R-:W-:Y:S01]  /*1cb0*/  USHF.R.U32.HI UR4, URZ, 0x1, UR5 ;  /* 0x000000013f047899 */ /* 0x000fe20008011605 */
[----:B--2---:R-:W-:Y:S01]  /*1cc0*/  ISETP.GE.AND P0, PT, R59, R6, PT ;  /* 0x000000063b00720c */ /* 0x004fe20003f06270 */
[----:B------:R-:W-:Y:S01]  /*1cd0*/  IMAD R12, R5, -0x2, R6 ;  /* 0xfffffffe050c7824 */ /* 0x000fe200078e0206 */
[----:B------:R-:W-:Y:S01]  /*1ce0*/  ULOP3.LUT UR38, UR38, UR6, URZ, 0x3c, !UPT ;  /* 0x0000000626267292 */ /* 0x000fe2000f8e3c3f */
[----:B------:R-:W-:Y:S01]  /*1cf0*/  IMAD.SHL.U32 R5, R58, 0x80, RZ ;  /* 0x000000803a057824 */ /* 0x000fe200078e00ff */
[----:B------:R-:W-:Y:S01]  /*1d00*/  LOP3.LUT R73, R8, R3, R4, 0xfe, !PT ;  /* 0x0000000308497212 */ /* 0x000fe200078efe04 */
[----:B------:R-:W-:Y:S01]  /*1d10*/  IMAD R6, R15, UR8, RZ ;  /* 0x000000080f067c24 */ /* 0x000fe2000f8e02ff */
[----:B------:R-:W-:Y:S01]  /*1d20*/  UIMAD UR39, UR4, -0x9, UR39 ;  /* 0xfffffff7042778a4 */ /* 0x000fe2000f8e0227 */
[----:B------:R-:W-:Y:S01]  /*1d30*/  IMAD R0, R0, -0x40, R7 ;  /* 0xffffffc000007824 */ /* 0x000fe200078e0207 */
[----:B------:R-:W-:Y:S01]  /*1d40*/  ISETP.GE.OR P0, PT, R5, UR7, P0 ;  /* 0x0000000705007c0c */ /* 0x000fe20008706670 */
[C---:B------:R-:W-:Y:S01]  /*1d50*/  IMAD R13, R57.reuse, UR9, R6 ;  /* 0x00000009390d7c24 */ /* 0x040fe2000f8e0206 */
[----:B------:R-:W-:Y:S01]  /*1d60*/  @UP1 ULOP3.LUT UR38, UR38, 0x1, UR4, 0x78, !UPT ;  /* 0x0000000126261892 */ /* 0x000fe2000f8e7804 */
[----:B------:R-:W-:Y:S01]  /*1d70*/  IMAD.WIDE.U32 R6, R57, UR8, R10 ;  /* 0x0000000839067c25 */ /* 0x000fe2000f8e000a */
[----:B------:R-:W-:-:S03]  /*1d80*/  IADD3 R3, -R5, UR7, R0 ;  /* 0x0000000705037c10 */ /* 0x000fc6000fffe100 */
[----:B------:R-:W-:Y:S02]  /*1d90*/  IMAD.IADD R7, R7, 0x1, R13 ;  /* 0x0000000107077824 */ /* 0x000fe400078e020d */
[----:B------:R-:W-:Y:S02]  /*1da0*/  IMAD.IADD R4, R12, 0x1, -R59 ;  /* 0x000000010c047824 */ /* 0x000fe400078e0a3b */
[----:B------:R-:W-:Y:S02]  /*1db0*/  IMAD.MOV.U32 R0, RZ, RZ, -0x1 ;  /* 0xffffffffff007424 */ /* 0x000fe400078e00ff */
[----:B------:R-:W-:Y:S05]  /*1dc0*/  @P0 BRA `(.L_x_29) ;  /* 0x0000002000a40947 */ /* 0x000fea0003800000 */
[----:B------:R-:W0:Y:S01]  /*1dd0*/  LDC.64 R66, c[0x0][0x5c8] ;  /* 0x00017200ff427b82 */ /* 0x000e220000000a00 */
[----:B-----5:R-:W-:Y:S01]  /*1de0*/  FSETP.NEU.AND P0, PT, R56, RZ, PT ;  /* 0x000000ff3800720b */ /* 0x020fe20003f0d000 */
[----:B------:R-:W-:Y:S01]  /*1df0*/  BSSY B0, `(.L_x_29) ;  /* 0x0000226000007945 */ /* 0x000fe20003800000 */
[----:B------:R-:W-:-:S04]  /*1e00*/  ISETP.GT.AND P2, PT, R4, RZ, PT ;  /* 0x000000ff0400720c */ /* 0x000fc80003f44270 */
[----:B------:R-:W-:Y:S01]  /*1e10*/  ISETP.GT.AND P1, PT, R3, RZ, P2 ;  /* 0x000000ff0300720c */ /* 0x000fe20001724270 */
[-C--:B0-----:R-:W-:Y:S02]  /*1e20*/  IMAD R12, R9, R66.reuse, RZ ;  /* 0x00000042090c7224 */ /* 0x081fe400078e02ff */
[----:B------:R-:W-:-:S04]  /*1e30*/  IMAD.WIDE.U32 R58, R73, R66, R6 ;  /* 0x00000042493a7225 */ /* 0x000fc800078e0006 */
[----:B------:R-:W-:-:S04]  /*1e40*/  IMAD R5, R73, R67, R12 ;  /* 0x0000004349057224 */ /* 0x000fc800078e020c */
[----:B------:R-:W-:Y:S01]  /*1e50*/  IMAD.IADD R75, R59, 0x1, R5 ;  /* 0x000000013b4b7824 */ /* 0x000fe200078e0205 */
[----:B------:R-:W-:Y:S06]  /*1e60*/  @!P0 BRA `(.L_x_30) ;  /* 0x0000001400e88947 */ /* 0x000fec0003800000 */
[----:B------:R-:W0:Y:S01]  /*1e70*/  LDC.64 R64, c[0x0][0x5b8] ;  /* 0x00016e00ff407b82 */ /* 0x000e220000000a00 */
[----:B------:R-:W-:-:S07]  /*1e80*/  ULDC.64 UR4, c[0x0][0x5c0] ;  /* 0x0001700000047ab9 */ /* 0x000fce0000000a00 */
[----:B------:R-:W1:Y:S08]  /*1e90*/  LDC.64 R68, c[0x0][0x5b0] ;  /* 0x00016c00ff447b82 */ /* 0x000e700000000a00 */
[----:B------:R-:W2:Y:S01]  /*1ea0*/  LDC.64 R70, c[0x0][0x5a8] ;  /* 0x00016a00ff467b82 */ /* 0x000ea20000000a00 */
[-C--:B0-----:R-:W-:Y:S02]  /*1eb0*/  IMAD R6, R15, R64.reuse, RZ ;  /* 0x000000400f067224 */ /* 0x081fe400078e02ff */
[----:B------:R-:W-:-:S04]  /*1ec0*/  IMAD.WIDE.U32 R60, R57, R64, R10 ;  /* 0x00000040393c7225 */ /* 0x000fc800078e000a */
[----:B------:R-:W-:Y:S02]  /*1ed0*/  IMAD R63, R57, R65, R6 ;  /* 0x00000041393f7224 */ /* 0x000fe400078e0206 */
[-C--:B-1----:R-:W-:Y:S02]  /*1ee0*/  IMAD R8, R9, R68.reuse, RZ ;  /* 0x0000004409087224 */ /* 0x082fe400078e02ff */
[----:B------:R-:W-:Y:S02]  /*1ef0*/  IMAD.IADD R13, R61, 0x1, R63 ;  /* 0x000000013d0d7824 */ /* 0x000fe400078e023f */
[----:B------:R-:W-:Y:S02]  /*1f00*/  IMAD.MOV.U32 R12, RZ, RZ, R60 ;  /* 0x000000ffff0c7224 */ /* 0x000fe400078e003c */
[C---:B------:R-:W-:Y:S02]  /*1f10*/  IMAD R65, R73.reuse, R69, R8 ;  /* 0x0000004549417224 */ /* 0x040fe400078e0208 */
[----:B------:R-:W-:-:S04]  /*1f20*/  IMAD.WIDE.U32 R6, R73, R68, R12 ;  /* 0x0000004449067225 */ /* 0x000fc800078e000c */
[----:B------:R-:W-:Y:S01]  /*1f30*/  IMAD.IADD R5, R7, 0x1, R65 ;  /* 0x0000000107057824 */ /* 0x000fe200078e0241 */
[----:B--2---:R-:W-:-:S04]  /*1f40*/  LEA R14, P0, R6, R70, 0x1 ;  /* 0x00000046060e7211 */ /* 0x004fc800078008ff */
[----:B------:R-:W-:-:S05]  /*1f50*/  LEA.HI.X R15, R6, R71, R5, 0x1, P0 ;  /* 0x00000047060f7211 */ /* 0x000fca00000f0c05 */
[----:B------:R0:W2:Y:S01]  /*1f60*/  @P1 LDG.E.LTC128B.U16 R5, desc[UR36][R14.64] ;  /* 0x000000240e051981 */ /* 0x0000a2000c1e1520 */
[----:B------:R-:W-:Y:S01]  /*1f70*/  LEA R8, P0, R58, UR4, 0x1 ;  /* 0x000000043a087c11 */ /* 0x000fe2000f8008ff */
[----:B------:R-:W-:Y:S01]  /*1f80*/  IMAD.WIDE.U32 R6, R73, R68, R10 ;  /* 0x0000004449067225 */ /* 0x000fe200078e000a */
[----:B------:R-:W-:Y:S03]  /*1f90*/  BSSY B1, `(.L_x_31) ;  /* 0x0000012000017945 */ /* 0x000fe60003800000 */
[----:B------:R-:W-:Y:S02]  /*1fa0*/  IMAD.IADD R7, R65, 0x1, R7 ;  /* 0x0000000141077824 */ /* 0x000fe400078e0207 */
[----:B------:R-:W-:Y:S01]  /*1fb0*/  IMAD.WIDE.U32 R20, R57, R64, R6 ;  /* 0x0000004039147225 */ /* 0x000fe200078e0006 */
[----:B0-----:R-:W-:-:S03]  /*1fc0*/  SHF.L.U64.HI R15, R68, 0x3, R69 ;  /* 0x00000003440f7819 */ /* 0x001fc60000010245 */
[----:B------:R-:W-:Y:S01]  /*1fd0*/  IMAD.IADD R7, R63, 0x1, R21 ;  /* 0x000000013f077824 */ /* 0x000fe200078e0215 */
[----:B------:R-:W-:Y:S01]  /*1fe0*/  LEA R6, P4, R20, R70, 0x1 ;  /* 0x0000004614067211 */ /* 0x000fe200078808ff */
[----:B------:R-:W-:-:S03]  /*1ff0*/  IMAD.SHL.U32 R14, R68, 0x8, RZ ;  /* 0x00000008440e7824 */ /* 0x000fc600078e00ff */
[----:B------:R-:W-:Y:S01]  /*2000*/  LEA.HI.X R7, R20, R71, R7, 0x1, P4 ;  /* 0x0000004714077211 */ /* 0x000fe200020f0c07 */
[----:B--2---:R-:W-:-:S04]  /*2010*/  IMAD.U32 R9, R5, 0x10000, RZ ;  /* 0x0001000005097824 */ /* 0x004fc800078e00ff */
[----:B------:R-:W-:-:S04]  /*2020*/  FMUL R9, R9, R56 ;  /* 0x0000003809097220 */ /* 0x000fc80000400000 */
[----:B------:R-:W-:Y:S01]  /*2030*/  FFMA R24, R24, R23, R9 ;  /* 0x0000001718187223 */ /* 0x000fe20000000009 */
[----:B------:R-:W-:Y:S02]  /*2040*/  LEA.HI.X R9, R58, UR5, R75, 0x1, P0 ;  /* 0x000000053a097c11 */ /* 0x000fe400080f0c4b */
[----:B------:R-:W-:Y:S02]  /*2050*/  ISETP.GT.AND P0, PT, R4, 0x1, PT ;  /* 0x000000010400780c */ /* 0x000fe40003f04270 */
[----:B------:R-:W-:Y:S02]  /*2060*/  F2FP.BF16.F32.PACK_AB R24, RZ, R24 ;  /* 0x00000018ff18723e */ /* 0x000fe400000010ff */
[----:B------:R-:W-:-:S03]  /*2070*/  ISETP.GT.AND P3, PT, R3, RZ, P0 ;  /* 0x000000ff0300720c */ /* 0x000fc60000764270 */
[----:B------:R0:W-:Y:S10]  /*2080*/  @P1 STG.E.U16 desc[UR36][R8.64], R24 ;  /* 0x0000001808001986 */ /* 0x0001f4000c101524 */
[----:B------:R-:W-:Y:S05]  /*2090*/  @!P3 BRA `(.L_x_32) ;  /* 0x000000000004b947 */ /* 0x000fea0003800000 */
[----:B------:R1:W5:Y:S02]  /*20a0*/  LDG.E.LTC128B.U16 R5, desc[UR36][R6.64+0x2] ;  /* 0x0000022406057981 */ /* 0x000364000c1e1520 */
.L_x_32:
[----:B------:R-:W-:Y:S05]  /*20b0*/  BSYNC B1 ;  /* 0x0000000000017941 */ /* 0x000fea0003800000 */
.L_x_31:
[----:B-----5:R-:W-:Y:S01]  /*20c0*/  IMAD.U32 R59, R5, 0x10000, RZ ;  /* 0x00010000053b7824 */ /* 0x020fe200078e00ff */
[----:B------:R-:W-:Y:S01]  /*20d0*/  ISETP.GT.AND P2, PT, R3, 0x8, P2 ;  /* 0x000000080300780c */ /* 0x000fe20001744270 */
[----:B------:R-:W-:Y:S01]  /*20e0*/  IMAD.WIDE.U32 R20, R73, R68, R14 ;  /* 0x0000004449147225 */ /* 0x000fe200078e000e */
[----:B0-----:R-:W-:-:S03]  /*20f0*/  PRMT R24, R5, 0x7610, R24 ;  /* 0x0000761005187816 */ /* 0x001fc60000000018 */
[----:B------:R-:W-:Y:S01]  /*2100*/  FMUL R12, R59, R56 ;  /* 0x000000383b0c7220 */ /* 0x000fe20000400000 */
[----:B------:R-:W-:Y:S01]  /*2110*/  IMAD.IADD R65, R65, 0x1, R21 ;  /* 0x0000000141417824 */ /* 0x000fe200078e0215 */
[----:B------:R-:W-:Y:S02]  /*2120*/  IADD3 R60, P1, R60, R20, RZ ;  /* 0x000000143c3c7210 */ /* 0x000fe40007f3e0ff */
[----:B------:R-:W-:-:S03]  /*2130*/  FFMA R12, R25, R23, R12 ;  /* 0x00000017190c7223 */ /* 0x000fc6000000000c */
[----:B------:R-:W-:Y:S02]  /*2140*/  IMAD.X R13, R65, 0x1, R13, P1 ;  /* 0x00000001410d7824 */ /* 0x000fe400008e060d */
[----:B------:R-:W-:Y:S02]  /*2150*/  F2FP.BF16.F32.PACK_AB R12, RZ, R12 ;  /* 0x0000000cff0c723e */ /* 0x000fe400000010ff */
[----:B------:R-:W-:Y:S02]  /*2160*/  LEA R14, P1, R60, R70, 0x1 ;  /* 0x000000463c0e7211 */ /* 0x000fe400078208ff */
[----:B------:R-:W-:Y:S02]  /*2170*/  PRMT R21, R12, 0x7610, R21 ;  /* 0x000076100c157816 */ /* 0x000fe40000000015 */
[----:B------:R-:W-:-:S03]  /*2180*/  LEA.HI.X R15, R60, R71, R13, 0x1, P1 ;  /* 0x000000473c0f7211 */ /* 0x000fc600008f0c0d */
[----:B------:R0:W-:Y:S04]  /*2190*/  @P3 STG.E.U16 desc[UR36][R8.64+0x2], R21 ;  /* 0x0000021508003986 */ /* 0x0001e8000c101524 */
[----:B------:R-:W2:Y:S01]  /*21a0*/  @P2 LDG.E.LTC128B.U16 R24, desc[UR36][R14.64] ;  /* 0x000000240e182981 */ /* 0x000ea2000c1e1520 */
[----:B------:R-:W-:Y:S01]  /*21b0*/  IADD3 R20, P1, R10, R20, RZ ;  /* 0x000000140a147210 */ /* 0x000fe20007f3e0ff */
[----:B------:R-:W-:Y:S01]  /*21c0*/  BSSY B1, `(.L_x_33) ;  /* 0x0000011000017945 */ /* 0x000fe20003800000 */
[C---:B------:R-:W-:Y:S02]  /*21d0*/  SHF.L.U64.HI R13, R66.reuse, 0x4, R67 ;  /* 0x00000004420d7819 */ /* 0x040fe40000010243 */
[----:B------:R-:W-:Y:S01]  /*21e0*/  ISETP.GT.AND P0, PT, R3, 0x8, P0 ;  /* 0x000000080300780c */ /* 0x000fe20000704270 */
[----:B0-----:R-:W-:Y:S01]  /*21f0*/  IMAD.X R21, R11, 0x1, R65, P1 ;  /* 0x000000010b157824 */ /* 0x001fe200008e0641 */
[----:B------:R-:W-:Y:S01]  /*2200*/  LEA R12, P1, R66, R8, 0x4 ;  /* 0x00000008420c7211 */ /* 0x000fe200078220ff */
[----:B------:R-:W-:-:S04]  /*2210*/  IMAD.WIDE.U32 R20, R57, R64, R20 ;  /* 0x0000004039147225 */ /* 0x000fc800078e0014 */
[----:B------:R-:W-:Y:S01]  /*2220*/  IMAD.X R13, R13, 0x1, R9, P1 ;  /* 0x000000010d0d7824 */ /* 0x000fe200008e0609 */
[----:B------:R-:W-:Y:S01]  /*2230*/  LEA R10, P3, R20, R70, 0x1 ;  /* 0x00000046140a7211 */ /* 0x000fe200078608ff */
[----:B------:R-:W-:-:S05]  /*2240*/  IMAD.IADD R11, R63, 0x1, R21 ;  /* 0x000000013f0b7824 */ /* 0x000fca00078e0215 */
[----:B------:R-:W-:Y:S01]  /*2250*/  LEA.HI.X R11, R20, R71, R11, 0x1, P3 ;  /* 0x00000047140b7211 */ /* 0x000fe200018f0c0b */
[----:B--2---:R-:W-:-:S04]  /*2260*/  IMAD.U32 R5, R24, 0x10000, RZ ;  /* 0x0001000018057824 */ /* 0x004fc800078e00ff */
[----:B------:R-:W-:-:S04]  /*2270*/  FMUL R5, R5, R56 ;  /* 0x0000003805057220 */ /* 0x000fc80000400000 */
[----:B------:R-:W-:-:S05]  /*2280*/  FFMA R5, R26, R23, R5 ;  /* 0x000000171a057223 */ /* 0x000fca0000000005 */
[----:B------:R-:W-:-:S05]  /*2290*/  F2FP.BF16.F32.PACK_AB R5, RZ, R5 ;  /* 0x00000005ff05723e */ /* 0x000fca00000010ff */
[----:B------:R0:W-:Y:S01]  /*22a0*/  @P2 STG.E.U16 desc[UR36][R12.64], R5 ;  /* 0x000000050c002986 */ /* 0x0001e2000c101524 */
[----:B------:R-:W-:Y:S05]  /*22b0*/  @!P0 BRA `(.L_x_34) ;  /* 0x0000000000048947 */ /* 0x000fea0003800000 */
[----:B------:R2:W5:Y:S02]  /*22c0*/  LDG.E.LTC128B.U16 R24, desc[UR36][R10.64+0x2] ;  /* 0x000002240a187981 */ /* 0x000564000c1e1520 */
.L_x_34:
[----:B------:R-:W-:Y:S05]  /*22d0*/  BSYNC B1 ;  /* 0x0000000000017941 */ /* 0x000fea0003800000 */
.L_x_33:
[----:B0----5:R-:W-:Y:S01]  /*22e0*/  IMAD.U32 R5, R24, 0x10000, RZ ;  /* 0x0001000018057824 */ /* 0x021fe200078e00ff */
[----:B------:R-:W-:Y:S01]  /*22f0*/  ISETP.GT.AND P1, PT, R4, 0x8, PT ;  /* 0x000000080400780c */ /* 0x000fe20003f24270 */
[----:B------:R-:W-:Y:S02]  /*2300*/  BSSY B1, `(.L_x_35) ;  /* 0x0000008000017945 */ /* 0x000fe40003800000 */
[----:B------:R-:W-:Y:S01]  /*2310*/  FMUL R14, R5, R56 ;  /* 0x00000038050e7220 */ /* 0x000fe20000400000 */
[----:B------:R-:W-:-:S03]  /*2320*/  ISETP.GT.AND P2, PT, R3, RZ, P1 ;  /* 0x000000ff0300720c */ /* 0x000fc60000f44270 */
[----:B------:R-:W-:-:S05]  /*2330*/  FFMA R14, R27, R23, R14 ;  /* 0x000000171b0e7223 */ /* 0x000fca000000000e */
[----:B------:R-:W-:-:S05]  /*2340*/  F2FP.BF16.F32.PACK_AB R14, RZ, R14 ;  /* 0x0000000eff0e723e */ /* 0x000fca00000010ff */
[----:B------:R0:W-:Y:S01]  /*2350*/  @P0 STG.E.U16 desc[UR36][R12.64+0x2], R14 ;  /* 0x0000020e0c000986 */ /* 0x0001e2000c101524 */
[----:B------:R-:W-:Y:S05]  /*2360*/  @!P2 BRA `(.L_x_36) ;  /* 0x000000000004a947 */ /* 0x000fea0003800000 */
[----:B------:R3:W5:Y:S02]  /*2370*/  LDG.E.LTC128B.U16 R24, desc[UR36][R6.64+0x10] ;  /* 0x0000102406187981 */ /* 0x000764000c1e1520 */
.L_x_36:
[----:B------:R-:W-:Y:S05]  /*2380*/  BSYNC B1 ;  /* 0x0000000000017941 */ /* 0x000fea0003800000 */
.L_x_35:
[----:B-----5:R-:W-:Y:S01]  /*2390*/  IMAD.U32 R5, R24, 0x10000, RZ ;  /* 0x0001000018057824 */ /* 0x020fe200078e00ff */
        /* <DEDUP_REMOVED lines=9> */
.L_x_38:
[----:B------:R-:W-:Y:S05]  /*2430*/  BSYNC B1 ;  /* 0x0000000000017941 */ /* 0x000fea0003800000 */
.L_x_37:
[----:B----45:R-:W-:Y:S01]  /*2440*/  IMAD.U32 R5, R24, 0x10000, RZ ;  /* 0x0001000018057824 */ /* 0x030fe200078e00ff */
[----:B------:R-:W-:Y:S01]  /*2450*/  ISETP.GT.AND P1, PT, R3, 0x8, P1 ;  /* 0x000000080300780c */ /* 0x000fe20000f24270 */
[----:B------:R-:W-:Y:S02]  /*2460*/  BSSY B1, `(.L_x_39) ;  /* 0x0000007000017945 */ /* 0x000fe40003800000 */
[----:B0-----:R-:W-:-:S04]  /*2470*/  FMUL R14, R5, R56 ;  /* 0x00000038050e7220 */ /* 0x001fc80000400000 */
[----:B------:R-:W-:-:S05]  /*2480*/  FFMA R14, R29, R23, R14 ;  /* 0x000000171d0e7223 */ /* 0x000fca000000000e */
[----:B------:R-:W-:-:S05]  /*2490*/  F2FP.BF16.F32.PACK_AB R14, RZ, R14 ;  /* 0x0000000eff0e723e */ /* 0x000fca00000010ff */
[----:B------:R0:W-:Y:S01]  /*24a0*/  @P3 STG.E.U16 desc[UR36][R8.64+0x12], R14 ;  /* 0x0000120e08003986 */ /* 0x0001e2000c101524 */
[----:B------:R-:W-:Y:S05]  /*24b0*/  @!P1 BRA `(.L_x_40) ;  /* 0x0000000000049947 */ /* 0x000fea0003800000 */
[----:B------:R4:W5:Y:S02]  /*24c0*/  LDG.E.LTC128B.U16 R24, desc[UR36][R10.64+0x10] ;  /* 0x000010240a187981 */ /* 0x000964000c1e1520 */
.L_x_40:
[----:B------:R-:W-:Y:S05]  /*24d0*/  BSYNC B1 ;  /* 0x0000000000017941 */ /* 0x000fea0003800000 */
.L_x_39:
[----:B-----5:R-:W-:Y:S01]  /*24e0*/  IMAD.U32 R5, R24, 0x10000, RZ ;  /* 0x0001000018057824 */ /* 0x020fe200078e00ff */
[----:B------:R-:W-:Y:S01]  /*24f0*/  ISETP.GT.AND P0, PT, R3, 0x8, P0 ;  /* 0x000000080300780c */ /* 0x000fe20000704270 */
[----:B------:R-:W-:Y:S02]  /*2500*/  BSSY B1, `(.L_x_41) ;  /* 0x0000007000017945 */ /* 0x000fe40003800000 */
[----:B------:R-:W-:-:S04]  /*2510*/  FMUL R5, R5, R56 ;  /* 0x0000003805057220 */ /* 0x000fc80000400000 */
[----:B------:R-:W-:-:S05]  /*2520*/  FFMA R5, R30, R23, R5 ;  /* 0x000000171e057223 */ /* 0x000fca0000000005 */
[----:B------:R-:W-:-:S05]  /*2530*/  F2FP.BF16.F32.PACK_AB R5, RZ, R5 ;  /* 0x00000005ff05723e */ /* 0x000fca00000010ff */
[----:B------:R0:W-:Y:S01]  /*2540*/  @P1 STG.E.U16 desc[UR36][R12.64+0x10], R5 ;  /* 0x000010050c001986 */ /* 0x0001e2000c101524 */
[----:B------:R-:W-:Y:S05]  /*2550*/  @!P0 BRA `(.L_x_42) ;  /* 0x0000000000048947 */ /* 0x000fea0003800000 */
[----:B------:R0:W5:Y:S02]  /*2560*/  LDG.E.LTC128B.U16 R24, desc[UR36][R10.64+0x12] ;  /* 0x000012240a187981 */ /* 0x000164000c1e1520 */
.L_x_42:
[----:B------:R-:W-:Y:S05]  /*2570*/  BSYNC B1 ;  /* 0x0000000000017941 */ /* 0x000fea0003800000 */
.L_x_41:
        /* <DEDUP_REMOVED lines=10> */
.L_x_44:
[----:B------:R-:W-:Y:S05]  /*2620*/  BSYNC B1 ;  /* 0x0000000000017941 */ /* 0x000fea0003800000 */
.L_x_43:
        /* <DEDUP_REMOVED lines=10> */
.L_x_46:
[----:B------:R-:W-:Y:S05]  /*26d0*/  BSYNC B1 ;  /* 0x0000000000017941 */ /* 0x000fea0003800000 */
.L_x_45:
[----:B0----5:R-:W-:Y:S01]  /*26e0*/  IMAD.U32 R5, R24, 0x10000, RZ ;  /* 0x0001000018057824 */ /* 0x021fe200078e00ff */
        /* <DEDUP_REMOVED lines=8> */
.L_x_48:
[----:B------:R-:W-:Y:S05]  /*2770*/  BSYNC B1 ;  /* 0x0000000000017941 */ /* 0x000fea0003800000 */
.L_x_47:
        /* <DEDUP_REMOVED lines=9> */
.L_x_50:
[----:B------:R-:W-:Y:S05]  /*2810*/  BSYNC B1 ;  /* 0x0000000000017941 */ /* 0x000fea0003800000 */
.L_x_49:
        /* <DEDUP_REMOVED lines=10> */
.L_x_52:
[----:B------:R-:W-:Y:S05]  /*28c0*/  BSYNC B1 ;  /* 0x0000000000017941 */ /* 0x000fea0003800000 */
.L_x_51:
        /* <DEDUP_REMOVED lines=10> */
.L_x_54:
[----:B------:R-:W-:Y:S05]  /*2970*/  BSYNC B1 ;  /* 0x0000000000017941 */ /* 0x000fea0003800000 */
.L_x_53:
        /* <DEDUP_REMOVED lines=9> */
.L_x_56:
[----:B------:R-:W-:Y:S05]  /*2a10*/  BSYNC B1 ;  /* 0x0000000000017941 */ /* 0x000fea0003800000 */
.L_x_55:
        /* <DEDUP_REMOVED lines=9> */
.L_x_58:
[----:B------:R-:W-:Y:S05]  /*2ab0*/  BSYNC B1 ;  /* 0x0000000000017941 */ /* 0x000fea0003800000 */
.L_x_57:
        /* <DEDUP_REMOVED lines=10> */
.L_x_60:
[----:B------:R-:W-:Y:S05]  /*2b60*/  BSYNC B1 ;  /* 0x0000000000017941 */ /* 0x000fea0003800000 */
.L_x_59:
        /* <DEDUP_REMOVED lines=10> */
.L_x_62:
[----:B------:R-:W-:Y:S05]  /*2c10*/  BSYNC B1 ;  /* 0x0000000000017941 */ /* 0x000fea0003800000 */
.L_x_61:
        /* <DEDUP_REMOVED lines=9> */
.L_x_64:
[----:B------:R-:W-:Y:S05]  /*2cb0*/  BSYNC B1 ;  /* 0x0000000000017941 */ /* 0x000fea0003800000 */
.L_x_63:
        /* <DEDUP_REMOVED lines=9> */
.L_x_66:
[----:B------:R-:W-:Y:S05]  /*2d50*/  BSYNC B1 ;  /* 0x0000000000017941 */ /* 0x000fea0003800000 */
.L_x_65:
        /* <DEDUP_REMOVED lines=10> */
.L_x_68:
[----:B------:R-:W-:Y:S05]  /*2e00*/  BSYNC B1 ;  /* 0x0000000000017941 */ /* 0x000fea0003800000 */
.L_x_67:
        /* <DEDUP_REMOVED lines=10> */
.L_x_70:
[----:B------:R-:W-:Y:S05]  /*2eb0*/  BSYNC B1 ;  /* 0x0000000000017941 */ /* 0x000fea0003800000 */
.L_x_69:
        /* <DEDUP_REMOVED lines=9> */
.L_x_72:
[----:B------:R-:W-:Y:S05]  /*2f50*/  BSYNC B1 ;  /* 0x0000000000017941 */ /* 0x000fea0003800000 */
.L_x_71:
        /* <DEDUP_REMOVED lines=9> */
.L_x_74:
[----:B------:R-:W-:Y:S05]  /*2ff0*/  BSYNC B1 ;  /* 0x0000000000017941 */ /* 0x000fea0003800000 */
.L_x_73:
        /* <DEDUP_REMOVED lines=10> */
.L_x_76:
[----:B------:R-:W-:Y:S05]  /*30a0*/  BSYNC B1 ;  /* 0x0000000000017941 */ /* 0x000fea0003800000 */
.L_x_75:
        /* <DEDUP_REMOVED lines=10> */
.L_x_78:
[----:B------:R-:W-:Y:S05]  /*3150*/  BSYNC B1 ;  /* 0x0000000000017941 */ /* 0x000fea0003800000 */
.L_x_77:
        /* <DEDUP_REMOVED lines=9> */
.L_x_80:
[----:B------:R-:W-:Y:S05]  /*31f0*/  BSYNC B1 ;  /* 0x0000000000017941 */ /* 0x000fea0003800000 */
.L_x_79:
        /* <DEDUP_REMOVED lines=9> */
.L_x_82:
[----:B------:R-:W-:Y:S05]  /*3290*/  BSYNC B1 ;  /* 0x0000000000017941 */ /* 0x000fea0003800000 */
.L_x_81:
        /* <DEDUP_REMOVED lines=10> */
.L_x_84:
[----:B------:R-:W-:Y:S05]  /*3340*/  BSYNC B1 ;  /* 0x0000000000017941 */ /* 0x000fea0003800000 */
.L_x_83:
[----:B-----5:R-:W-:Y:S01]  /*3350*/  IMAD.U32 R5, R24, 0x10000, RZ ;  /* 0x0001000018057824 */ /* 0x020fe200078e00ff */
[----:B------:R-:W-:Y:S01]  /*3360*/  ISETP.GT.AND P0, PT, R4, 0x39, PT ;  /* 0x000000390400780c */ /* 0x000fe20003f04270 */
[----:B------:R-:W-:Y:S01]  /*3370*/  @P2 IMAD.MOV.U32 R4, RZ, RZ, R8 ;  /* 0x000000ffff042224 */ /* 0x000fe200078e0008 */
[----:B------:R-:W-:Y:S01]  /*3380*/  BSSY B1, `(.L_x_85) ;  /* 0x000000a000017945 */ /* 0x000fe20003800000 */
[----:B------:R-:W-:Y:S01]  /*3390*/  FMUL R5, R5, R56 ;  /* 0x0000003805057220 */ /* 0x000fe20000400000 */
[----:B------:R-:W-:-:S03]  /*33a0*/  ISETP.GT.AND P3, PT, R3, RZ, P0 ;  /* 0x000000ff0300720c */ /* 0x000fc60000764270 */
[----:B------:R-:W-:-:S05]  /*33b0*/  FFMA R5, R52, R23, R5 ;  /* 0x0000001734057223 */ /* 0x000fca0000000005 */
[----:B------:R-:W-:-:S04]  /*33c0*/  F2FP.BF16.F32.PACK_AB R5, RZ, R5 ;  /* 0x00000005ff05723e */ /* 0x000fc800000010ff */
[----:B0-----:R-:W-:Y:S01]  /*33d0*/  PRMT R14, R5, 0x7610, R14 ;  /* 0x00007610050e7816 */ /* 0x001fe2000000000e */
[----:B------:R-:W-:-:S05]  /*33e0*/  @P2 IMAD.MOV.U32 R5, RZ, RZ, R9 ;  /* 0x000000ffff052224 */ /* 0x000fca00078e0009 */
[----:B------:R0:W-:Y:S01]  /*33f0*/  @P2 STG.E.U16 desc[UR36][R4.64+0x70], R14 ;  /* 0x0000700e04002986 */ /* 0x0001e2000c101524 */
[----:B------:R-:W-:Y:S05]  /*3400*/  @!P3 BRA `(.L_x_86) ;  /* 0x000000000004b947 */ /* 0x000fea0003800000 */
[----:B------:R0:W5:Y:S02]  /*3410*/  LDG.E.LTC128B.U16 R24, desc[UR36][R6.64+0x72] ;  /* 0x0000722406187981 */ /* 0x000164000c1e1520 */
.L_x_86:
[----:B------:R-:W-:Y:S05]  /*3420*/  BSYNC B1 ;  /* 0x0000000000017941 */ /* 0x000fea0003800000 */
.L_x_85:
        /* <DEDUP_REMOVED lines=9> */
.L_x_88:
[----:B------:R-:W-:Y:S05]  /*34c0*/  BSYNC B1 ;  /* 0x0000000000017941 */ /* 0x000fea0003800000 */
.L_x_87:
[----:B-----5:R-:W-:Y:S01]  /*34d0*/  IMAD.U32 R5, R24, 0x10000, RZ ;  /* 0x0001000018057824 */ /* 0x020fe200078e00ff */
[----:B------:R-:W-:Y:S01]  /*34e0*/  ISETP.GT.AND P0, PT, R3, 0x8, P0 ;  /* 0x000000080300780c */ /* 0x000fe20000704270 */
[----:B0-----:R-:W-:Y:S01]  /*34f0*/  @P1 IMAD.MOV.U32 R4, RZ, RZ, R12 ;  /* 0x000000ffff041224 */ /* 0x001fe200078e000c */
[----:B------:R-:W-:Y:S01]  /*3500*/  BSSY B1, `(.L_x_89) ;  /* 0x0000009000017945 */ /* 0x000fe20003800000 */
[----:B------:R-:W-:-:S04]  /*3510*/  FMUL R5, R5, R56 ;  /* 0x0000003805057220 */ /* 0x000fc80000400000 */
[----:B------:R-:W-:-:S05]  /*3520*/  FFMA R5, R54, R23, R5 ;  /* 0x0000001736057223 */ /* 0x000fca0000000005 */
[----:B------:R-:W-:-:S04]  /*3530*/  F2FP.BF16.F32.PACK_AB R5, RZ, R5 ;  /* 0x00000005ff05723e */ /* 0x000fc800000010ff */
[----:B-1-3--:R-:W-:Y:S01]  /*3540*/  PRMT R6, R5, 0x7610, R6 ;  /* 0x0000761005067816 */ /* 0x00afe20000000006 */
[----:B------:R-:W-:-:S05]  /*3550*/  @P1 IMAD.MOV.U32 R5, RZ, RZ, R13 ;  /* 0x000000ffff051224 */ /* 0x000fca00078e000d */
[----:B------:R0:W-:Y:S01]  /*3560*/  @P1 STG.E.U16 desc[UR36][R4.64+0x70], R6 ;  /* 0x0000700604001986 */ /* 0x0001e2000c101524 */
[----:B------:R-:W-:Y:S05]  /*3570*/  @!P0 BRA `(.L_x_90) ;  /* 0x0000000000048947 */ /* 0x000fea0003800000 */
[----:B------:R1:W5:Y:S02]  /*3580*/  LDG.E.LTC128B.U16 R24, desc[UR36][R10.64+0x72] ;  /* 0x000072240a187981 */ /* 0x000364000c1e1520 */
.L_x_90:
[----:B------:R-:W-:Y:S05]  /*3590*/  BSYNC B1 ;  /* 0x0000000000017941 */ /* 0x000fea0003800000 */
.L_x_89:
[----:B------:R-:W-:Y:S05]  /*35a0*/  @!P0 BRA `(.L_x_91) ;  /* 0x0000000800a88947 */ /* 0x000fea0003800000 */
[----:B-----5:R-:W-:-:S04]  /*35b0*/  IMAD.U32 R3, R24, 0x10000, RZ ;  /* 0x0001000018037824 */ /* 0x020fc800078e00ff */
[----:B0-----:R-:W-:-:S04]  /*35c0*/  FMUL R4, R3, R56 ;  /* 0x0000003803047220 */ /* 0x001fc80000400000 */
[----:B------:R-:W-:-:S05]  /*35d0*/  FFMA R4, R55, R23, R4 ;  /* 0x0000001737047223 */ /* 0x000fca0000000004 */
[----:B------:R-:W-:-:S05]  /*35e0*/  F2FP.BF16.F32.PACK_AB R4, RZ, R4 ;  /* 0x00000004ff04723e */ /* 0x000fca00000010ff */
[----:B------:R3:W-:Y:S01]  /*35f0*/  STG.E.U16 desc[UR36][R12.64+0x72], R4 ;  /* 0x000072040c007986 */ /* 0x0007e2000c101524 */
[----:B------:R-:W-:Y:S05]  /*3600*/  BRA `(.L_x_91) ;  /* 0x0000000800907947 */ /* 0x000fea0003800000 */
.L_x_30:
[----:B------:R-:W-:Y:S01]  /*3610*/  ISETP.GT.AND P0, PT, R4, 0x1, PT ;  /* 0x000000010400780c */ /* 0x000fe20003f04270 */
[----:B------:R-:W-:Y:S01]  /*3620*/  ULDC.64 UR4, c[0x0][0x5c0] ;  /* 0x0001700000047ab9 */ /* 0x000fe20000000a00 */
[-C--:B------:R-:W-:Y:S01]  /*3630*/  FMUL R24, R24, R23.reuse ;  /* 0x0000001718187220 */ /* 0x080fe20000400000 */
[-C--:B------:R-:W-:Y:S01]  /*3640*/  FMUL R25, R25, R23.reuse ;  /* 0x0000001719197220 */ /* 0x080fe20000400000 */
[----:B------:R-:W-:Y:S01]  /*3650*/  ISETP.GT.AND P3, PT, R3, RZ, P0 ;  /* 0x000000ff0300720c */ /* 0x000fe20000764270 */
[-C--:B------:R-:W-:Y:S01]  /*3660*/  FMUL R26, R26, R23.reuse ;  /* 0x000000171a1a7220 */ /* 0x080fe20000400000 */
[----:B------:R-:W-:Y:S01]  /*3670*/  LEA R6, P4, R58, UR4, 0x1 ;  /* 0x000000043a067c11 */ /* 0x000fe2000f8808ff */
[-C--:B------:R-:W-:Y:S01]  /*3680*/  FMUL R27, R27, R23.reuse ;  /* 0x000000171b1b7220 */ /* 0x080fe20000400000 */
[----:B------:R-:W-:Y:S01]  /*3690*/  F2FP.BF16.F32.PACK_AB R24, RZ, R24 ;  /* 0x00000018ff18723e */ /* 0x000fe200000010ff */
[-C--:B------:R-:W-:Y:S01]  /*36a0*/  FMUL R28, R28, R23.reuse ;  /* 0x000000171c1c7220 */ /* 0x080fe20000400000 */
[----:B------:R-:W-:Y:S01]  /*36b0*/  LEA.HI.X R7, R58, UR5, R75, 0x1, P4 ;  /* 0x000000053a077c11 */ /* 0x000fe2000a0f0c4b */
[----:B------:R-:W-:Y:S01]  /*36c0*/  FMUL R29, R29, R23 ;  /* 0x000000171d1d7220 */ /* 0x000fe20000400000 */
[----:B------:R-:W-:Y:S01]  /*36d0*/  F2FP.BF16.F32.PACK_AB R25, RZ, R25 ;  /* 0x00000019ff19723e */ /* 0x000fe200000010ff */
[-C--:B------:R-:W-:Y:S01]  /*36e0*/  FMUL R30, R30, R23.reuse ;  /* 0x000000171e1e7220 */ /* 0x080fe20000400000 */
[----:B------:R-:W-:Y:S01]  /*36f0*/  SHF.L.U64.HI R67, R66, 0x4, R67 ;  /* 0x0000000442437819 */ /* 0x000fe20000010243 */
[----:B------:R-:W-:Y:S01]  /*3700*/  @P1 STG.E.U16 desc[UR36][R6.64], R24 ;  /* 0x0000001806001986 */ /* 0x000fe2000c101524 */
[----:B------:R-:W-:Y:S01]  /*3710*/  ISETP.GT.AND P1, PT, R4, 0x8, PT ;  /* 0x000000080400780c */ /* 0x000fe20003f24270 */
[-C--:B------:R-:W-:Y:S01]  /*3720*/  FMUL R31, R31, R23.reuse ;  /* 0x000000171f1f7220 */ /* 0x080fe20000400000 */
[C---:B------:R-:W-:Y:S01]  /*3730*/  ISETP.GT.AND P4, PT, R3.reuse, 0x8, P0 ;  /* 0x000000080300780c */ /* 0x040fe20000784270 */
[----:B------:R-:W-:Y:S01]  /*3740*/  @P3 STG.E.U16 desc[UR36][R6.64+0x2], R25 ;  /* 0x0000021906003986 */ /* 0x000fe2000c101524 */
[----:B------:R-:W-:Y:S01]  /*3750*/  LEA R8, P3, R66, R6, 0x4 ;  /* 0x0000000642087211 */ /* 0x000fe200078620ff */
[-C--:B------:R-:W-:Y:S01]  /*3760*/  FMUL R32, R32, R23.reuse ;  /* 0x0000001720207220 */ /* 0x080fe20000400000 */
[----:B------:R-:W-:Y:S01]  /*3770*/  ISETP.GT.AND P2, PT, R3, 0x8, P2 ;  /* 0x000000080300780c */ /* 0x000fe20001744270 */
[-C--:B------:R-:W-:Y:S01]  /*3780*/  FMUL R33, R33, R23.reuse ;  /* 0x0000001721217220 */ /* 0x080fe20000400000 */
[----:B------:R-:W-:Y:S01]  /*3790*/  ISETP.GT.AND P0, PT, R4, 0x9, PT ;  /* 0x000000090400780c */ /* 0x000fe20003f04270 */
[----:B------:R-:W-:Y:S01]  /*37a0*/  IMAD.X R9, R67, 0x1, R7, P3 ;  /* 0x0000000143097824 */ /* 0x000fe200018e0607 */
[C---:B------:R-:W-:Y:S01]  /*37b0*/  ISETP.GT.AND P5, PT, R3.reuse, RZ, P1 ;  /* 0x000000ff0300720c */ /* 0x040fe20000fa4270 */
[-C--:B------:R-:W-:Y:S01]  /*37c0*/  FMUL R34, R34, R23.reuse ;  /* 0x0000001722227220 */ /* 0x080fe20000400000 */
[----:B------:R-:W-:Y:S01]  /*37d0*/  ISETP.GT.AND P3, PT, R3, RZ, P0 ;  /* 0x000000ff0300720c */ /* 0x000fe20000764270 */
[-C--:B------:R-:W-:Y:S01]  /*37e0*/  FMUL R35, R35, R23.reuse ;  /* 0x0000001723237220 */ /* 0x080fe20000400000 */
[----:B------:R-:W-:Y:S01]  /*37f0*/  F2FP.BF16.F32.PACK_AB R26, RZ, R26 ;  /* 0x0000001aff1a723e */ /* 0x000fe200000010ff */
[----:B------:R-:W-:Y:S01]  /*3800*/  FMUL R36, R36, R23 ;  /* 0x0000001724247220 */ /* 0x000fe20000400000 */
[----:B------:R-:W-:Y:S01]  /*3810*/  F2FP.BF16.F32.PACK_AB R27, RZ, R27 ;  /* 0x0000001bff1b723e */ /* 0x000fe200000010ff */
[----:B------:R-:W-:Y:S01]  /*3820*/  FMUL R37, R37, R23 ;  /* 0x0000001725257220 */ /* 0x000fe20000400000 */
[----:B------:R-:W-:Y:S01]  /*3830*/  F2FP.BF16.F32.PACK_AB R28, RZ, R28 ;  /* 0x0000001cff1c723e */ /* 0x000fe200000010ff */
[----:B------:R-:W-:Y:S01]  /*3840*/  @P2 STG.E.U16 desc[UR36][R8.64], R26 ;  /* 0x0000001a08002986 */ /* 0x000fe2000c101524 */
[----:B------:R-:W-:Y:S01]  /*3850*/  F2FP.BF16.F32.PACK_AB R29, RZ, R29 ;  /* 0x0000001dff1d723e */ /* 0x000fe200000010ff */
[-C--:B------:R-:W-:Y:S01]  /*3860*/  FMUL R38, R38, R23.reuse ;  /* 0x0000001726267220 */ /* 0x080fe20000400000 */
[----:B------:R-:W-:Y:S01]  /*3870*/  ISETP.GT.AND P2, PT, R3, 0x8, P1 ;  /* 0x000000080300780c */ /* 0x000fe20000f44270 */
[----:B------:R-:W-:Y:S01]  /*3880*/  @P4 STG.E.U16 desc[UR36][R8.64+0x2], R27 ;  /* 0x0000021b08004986 */ /* 0x000fe2000c101524 */
[----:B------:R-:W-:Y:S01]  /*3890*/  ISETP.GT.AND P1, PT, R4, 0x10, PT ;  /* 0x000000100400780c */ /* 0x000fe20003f24270 */
[-C--:B------:R-:W-:Y:S01]  /*38a0*/  FMUL R39, R39, R23.reuse ;  /* 0x0000001727277220 */ /* 0x080fe20000400000 */
[----:B------:R-:W-:Y:S01]  /*38b0*/  F2FP.BF16.F32.PACK_AB R30, RZ, R30 ;  /* 0x0000001eff1e723e */ /* 0x000fe200000010ff */
[----:B------:R-:W-:Y:S01]  /*38c0*/  @P5 STG.E.U16 desc[UR36][R6.64+0x10], R28 ;  /* 0x0000101c06005986 */ /* 0x000fe2000c101524 */
[C---:B------:R-:W-:Y:S01]  /*38d0*/  ISETP.GT.AND P4, PT, R3.reuse, RZ, P1 ;  /* 0x000000ff0300720c */ /* 0x040fe20000f84270 */
[----:B------:R-:W-:Y:S01]  /*38e0*/  FMUL R40, R40, R23 ;  /* 0x0000001728287220 */ /* 0x000fe20000400000 */
[----:B------:R-:W-:Y:S01]  /*38f0*/  F2FP.BF16.F32.PACK_AB R31, RZ, R31 ;  /* 0x0000001fff1f723e */ /* 0x000fe200000010ff */
[----:B------:R-:W-:Y:S01]  /*3900*/  @P3 STG.E.U16 desc[UR36][R6.64+0x12], R29 ;  /* 0x0000121d06003986 */ /* 0x000fe2000c101524 */
[----:B------:R-:W-:Y:S01]  /*3910*/  ISETP.GT.AND P3, PT, R3, 0x8, P0 ;  /* 0x000000080300780c */ /* 0x000fe20000764270 */
[-C--:B------:R-:W-:Y:S01]  /*3920*/  FMUL R41, R41, R23.reuse ;  /* 0x0000001729297220 */ /* 0x080fe20000400000 */
[----:B------:R-:W-:Y:S01]  /*3930*/  ISETP.GT.AND P0, PT, R4, 0x11, PT ;  /* 0x000000110400780c */ /* 0x000fe20003f04270 */
[----:B------:R-:W-:Y:S01]  /*3940*/  @P2 STG.E.U16 desc[UR36][R8.64+0x10], R30 ;  /* 0x0000101e08002986 */ /* 0x000fe2000c101524 */
[----:B------:R-:W-:Y:S01]  /*3950*/  F2FP.BF16.F32.PACK_AB R32, RZ, R32 ;  /* 0x00000020ff20723e */ /* 0x000fe200000010ff */
[-C--:B------:R-:W-:Y:S01]  /*3960*/  FMUL R42, R42, R23.reuse ;  /* 0x000000172a2a7220 */ /* 0x080fe20000400000 */
[----:B------:R-:W-:Y:S01]  /*3970*/  ISETP.GT.AND P5, PT, R3, RZ, P0 ;  /* 0x000000ff0300720c */ /* 0x000fe200007a4270 */
[-C--:B------:R-:W-:Y:S01]  /*3980*/  FMUL R43, R43, R23.reuse ;  /* 0x000000172b2b7220 */ /* 0x080fe20000400000 */
[----:B------:R-:W-:Y:S01]  /*3990*/  ISETP.GT.AND P2, PT, R3, 0x8, P1 ;  /* 0x000000080300780c */ /* 0x000fe20000f44270 */
[-C--:B------:R-:W-:Y:S01]  /*39a0*/  FMUL R44, R44, R23.reuse ;  /* 0x000000172c2c7220 */ /* 0x080fe20000400000 */
[----:B------:R-:W-:Y:S01]  /*39b0*/  ISETP.GT.AND P1, PT, R4, 0x18, PT ;  /* 0x000000180400780c */ /* 0x000fe20003f24270 */
[----:B------:R-:W-:Y:S01]  /*39c0*/  FMUL R45, R45, R23 ;  /* 0x000000172d2d7220 */ /* 0x000fe20000400000 */
[----:B------:R-:W-:Y:S01]  /*39d0*/  F2FP.BF16.F32.PACK_AB R33, RZ, R33 ;  /* 0x00000021ff21723e */ /* 0x000fe200000010ff */
[----:B------:R-:W-:Y:S01]  /*39e0*/  @P3 STG.E.U16 desc[UR36][R8.64+0x12], R31 ;  /* 0x0000121f08003986 */ /* 0x000fe2000c101524 */
[C---:B------:R-:W-:Y:S01]  /*39f0*/  ISETP.GT.AND P3, PT, R3.reuse, 0x8, P0 ;  /* 0x000000080300780c */ /* 0x040fe20000764270 */
[-C--:B------:R-:W-:Y:S01]  /*3a00*/  FMUL R46, R46, R23.reuse ;  /* 0x000000172e2e7220 */ /* 0x080fe20000400000 */
[----:B------:R-:W-:Y:S01]  /*3a10*/  ISETP.GT.AND P0, PT, R4, 0x19, PT ;  /* 0x000000190400780c */ /* 0x000fe20003f04270 */
[----:B------:R-:W-:Y:S01]  /*3a20*/  @P4 STG.E.U16 desc[UR36][R6.64+0x20], R32 ;  /* 0x0000202006004986 */ /* 0x000fe2000c101524 */
[----:B------:R-:W-:Y:S01]  /*3a30*/  ISETP.GT.AND P4, PT, R3, RZ, P1 ;  /* 0x000000ff0300720c */ /* 0x000fe20000f84270 */
[-C--:B------:R-:W-:Y:S01]  /*3a40*/  FMUL R47, R47, R23.reuse ;  /* 0x000000172f2f7220 */ /* 0x080fe20000400000 */
[----:B------:R-:W-:Y:S01]  /*3a50*/  F2FP.BF16.F32.PACK_AB R34, RZ, R34 ;  /* 0x00000022ff22723e */ /* 0x000fe200000010ff */
[----:B------:R-:W-:Y:S01]  /*3a60*/  @P5 STG.E.U16 desc[UR36][R6.64+0x22], R33 ;  /* 0x0000222106005986 */ /* 0x000fe2000c101524 */
[----:B------:R-:W-:Y:S01]  /*3a70*/  ISETP.GT.AND P5, PT, R3, RZ, P0 ;  /* 0x000000ff0300720c */ /* 0x000fe200007a4270 */
[----:B------:R-:W-:Y:S01]  /*3a80*/  FMUL R48, R48, R23 ;  /* 0x0000001730307220 */ /* 0x000fe20000400000 */
[----:B------:R-:W-:Y:S01]  /*3a90*/  F2FP.BF16.F32.PACK_AB R35, RZ, R35 ;  /* 0x00000023ff23723e */ /* 0x000fe200000010ff */
[----:B------:R-:W-:Y:S01]  /*3aa0*/  @P2 STG.E.U16 desc[UR36][R8.64+0x20], R34 ;  /* 0x0000202208002986 */ /* 0x000fe2000c101524 */
[----:B------:R-:W-:Y:S01]  /*3ab0*/  F2FP.BF16.F32.PACK_AB R36, RZ, R36 ;  /* 0x00000024ff24723e */ /* 0x000fe200000010ff */
[-C--:B------:R-:W-:Y:S01]  /*3ac0*/  FMUL R49, R49, R23.reuse ;  /* 0x0000001731317220 */ /* 0x080fe20000400000 */
[C---:B------:R-:W-:Y:S01]  /*3ad0*/  ISETP.GT.AND P2, PT, R3.reuse, 0x8, P1 ;  /* 0x000000080300780c */ /* 0x040fe20000f44270 */
[----:B------:R-:W-:Y:S01]  /*3ae0*/  @P3 STG.E.U16 desc[UR36][R8.64+0x22], R35 ;  /* 0x0000222308003986 */ /* 0x000fe2000c101524 */
[----:B------:R-:W-:Y:S01]  /*3af0*/  ISETP.GT.AND P1, PT, R4, 0x20, PT ;  /* 0x000000200400780c */ /* 0x000fe20003f24270 */
[----:B------:R-:W-:Y:S01]  /*3b00*/  FMUL R50, R50, R23 ;  /* 0x0000001732327220 */ /* 0x000fe20000400000 */
[----:B------:R-:W-:Y:S01]  /*3b10*/  F2FP.BF16.F32.PACK_AB R37, RZ, R37 ;  /* 0x00000025ff25723e */ /* 0x000fe200000010ff */
[----:B------:R-:W-:Y:S01]  /*3b20*/  @P4 STG.E.U16 desc[UR36][R6.64+0x30], R36 ;  /* 0x0000302406004986 */ /* 0x000fe2000c101524 */
[----:B------:R-:W-:Y:S01]  /*3b30*/  ISETP.GT.AND P3, PT, R3, 0x8, P0 ;  /* 0x000000080300780c */ /* 0x000fe20000764270 */
[-C--:B------:R-:W-:Y:S01]  /*3b40*/  FMUL R51, R51, R23.reuse ;  /* 0x0000001733337220 */ /* 0x080fe20000400000 */
[----:B------:R-:W-:Y:S01]  /*3b50*/  ISETP.GT.AND P0, PT, R4, 0x21, PT ;  /* 0x000000210400780c */ /* 0x000fe20003f04270 */
[----:B------:R-:W-:Y:S01]  /*3b60*/  @P5 STG.E.U16 desc[UR36][R6.64+0x32], R37 ;  /* 0x0000322506005986 */ /* 0x000fe2000c101524 */
        /* <DEDUP_REMOVED lines=10> */
[----:B------:R-:W-:-:S02]  /*3c10*/  F2FP.BF16.F32.PACK_AB R41, RZ, R41 ;  /* 0x00000029ff29723e */ /* 0x000fc400000010ff */
[C---:B------:R-:W-:Y:S01]  /*3c20*/  ISETP.GT.AND P1, PT, R3.reuse, 0x8, P1 ;  /* 0x000000080300780c */ /* 0x040fe20000f24270 */
[----:B------:R-:W-:Y:S01]  /*3c30*/  @P3 STG.E.U16 desc[UR36][R8.64+0x32], R39 ;  /* 0x0000322708003986 */ /* 0x000fe2000c101524 */
[C---:B------:R-:W-:Y:S02]  /*3c40*/  ISETP.GT.AND P2, PT, R3.reuse, 0x8, P0 ;  /* 0x000000080300780c */ /* 0x040fe40000744270 */
[C---:B------:R-:W-:Y:S01]  /*3c50*/  ISETP.GT.AND P0, PT, R4.reuse, 0x29, PT ;  /* 0x000000290400780c */ /* 0x040fe20003f04270 */
[----:B------:R-:W-:Y:S01]  /*3c60*/  @P4 STG.E.U16 desc[UR36][R6.64+0x40], R40 ;  /* 0x0000402806004986 */ /* 0x000fe2000c101524 */
[----:B------:R-:W-:Y:S02]  /*3c70*/  ISETP.GT.AND P4, PT, R4, 0x28, PT ;  /* 0x000000280400780c */ /* 0x000fe40003f84270 */
[----:B------:R-:W-:Y:S01]  /*3c80*/  F2FP.BF16.F32.PACK_AB R42, RZ, R42 ;  /* 0x0000002aff2a723e */ /* 0x000fe200000010ff */
[----:B------:R-:W-:Y:S01]  /*3c90*/  @P5 STG.E.U16 desc[UR36][R6.64+0x42], R41 ;  /* 0x0000422906005986 */ /* 0x000fe2000c101524 */
[----:B------:R-:W-:-:S02]  /*3ca0*/  ISETP.GT.AND P5, PT, R3, RZ, P4 ;  /* 0x000000ff0300720c */ /* 0x000fc400027a4270 */
[C---:B------:R-:W-:Y:S01]  /*3cb0*/  ISETP.GT.AND P3, PT, R3.reuse, RZ, P0 ;  /* 0x000000ff0300720c */ /* 0x040fe20000764270 */
[----:B------:R-:W-:Y:S01]  /*3cc0*/  @P1 STG.E.U16 desc[UR36][R8.64+0x40], R42 ;  /* 0x0000402a08001986 */ /* 0x000fe2000c101524 */
[----:B------:R-:W-:Y:S02]  /*3cd0*/  F2FP.BF16.F32.PACK_AB R43, RZ, R43 ;  /* 0x0000002bff2b723e */ /* 0x000fe400000010ff */
[----:B------:R-:W-:Y:S02]  /*3ce0*/  F2FP.BF16.F32.PACK_AB R44, RZ, R44 ;  /* 0x0000002cff2c723e */ /* 0x000fe400000010ff */
[C---:B------:R-:W-:Y:S01]  /*3cf0*/  ISETP.GT.AND P4, PT, R3.reuse, 0x8, P4 ;  /* 0x000000080300780c */ /* 0x040fe20002784270 */
[----:B------:R-:W-:Y:S01]  /*3d00*/  @P2 STG.E.U16 desc[UR36][R8.64+0x42], R43 ;  /* 0x0000422b08002986 */ /* 0x000fe2000c101524 */
[----:B------:R-:W-:Y:S02]  /*3d10*/  F2FP.BF16.F32.PACK_AB R45, RZ, R45 ;  /* 0x0000002dff2d723e */ /* 0x000fe400000010ff */
[----:B------:R-:W-:Y:S01]  /*3d20*/  ISETP.GT.AND P2, PT, R4, 0x31, PT ;  /* 0x000000310400780c */ /* 0x000fe20003f44270 */
[----:B------:R-:W-:Y:S01]  /*3d30*/  @P5 STG.E.U16 desc[UR36][R6.64+0x50], R44 ;  /* 0x0000502c06005986 */ /* 0x000fe2000c101524 */
[----:B------:R-:W-:-:S02]  /*3d40*/  ISETP.GT.AND P5, PT, R3, 0x8, P0 ;  /* 0x000000080300780c */ /* 0x000fc400007a4270 */
[C---:B------:R-:W-:Y:S01]  /*3d50*/  ISETP.GT.AND P1, PT, R4.reuse, 0x38, PT ;  /* 0x000000380400780c */ /* 0x040fe20003f24270 */
[----:B------:R-:W-:Y:S01]  /*3d60*/  @P3 STG.E.U16 desc[UR36][R6.64+0x52], R45 ;  /* 0x0000522d06003986 */ /* 0x000fe2000c101524 */
[C---:B------:R-:W-:Y:S02]  /*3d70*/  ISETP.GT.AND P3, PT, R4.reuse, 0x30, PT ;  /* 0x000000300400780c */ /* 0x040fe40003f64270 */
[----:B------:R-:W-:Y:S01]  /*3d80*/  ISETP.GT.AND P0, PT, R4, 0x39, PT ;  /* 0x000000390400780c */ /* 0x000fe20003f04270 */
[----:B------:R-:W-:Y:S01]  /*3d90*/  @P4 IMAD.MOV.U32 R4, RZ, RZ, R8 ;  /* 0x000000ffff044224 */ /* 0x000fe200078e0008 */
[----:B------:R-:W-:Y:S01]  /*3da0*/  F2FP.BF16.F32.PACK_AB R46, RZ, R46 ;  /* 0x0000002eff2e723e */ /* 0x000fe200000010ff */
[----:B------:R-:W-:Y:S01]  /*3db0*/  @P4 IMAD.MOV.U32 R5, RZ, RZ, R9 ;  /* 0x000000ffff054224 */ /* 0x000fe200078e0009 */
[----:B------:R-:W-:Y:S02]  /*3dc0*/  F2FP.BF16.F32.PACK_AB R47, RZ, R47 ;  /* 0x0000002fff2f723e */ /* 0x000fe400000010ff */
[----:B------:R-:W-:-:S02]  /*3dd0*/  F2FP.BF16.F32.PACK_AB R48, RZ, R48 ;  /* 0x00000030ff30723e */ /* 0x000fc400000010ff */
[----:B------:R0:W-:Y:S01]  /*3de0*/  @P4 STG.E.U16 desc[UR36][R4.64+0x50], R46 ;  /* 0x0000502e04004986 */ /* 0x0001e2000c101524 */
[C---:B------:R-:W-:Y:S02]  /*3df0*/  ISETP.GT.AND P4, PT, R3.reuse, RZ, P2 ;  /* 0x000000ff0300720c */ /* 0x040fe40001784270 */
[----:B------:R-:W-:Y:S02]  /*3e00*/  F2FP.BF16.F32.PACK_AB R49, RZ, R49 ;  /* 0x00000031ff31723e */ /* 0x000fe400000010ff */
[----:B------:R-:W-:Y:S02]  /*3e10*/  ISETP.GT.AND P2, PT, R3, 0x8, P2 ;  /* 0x000000080300780c */ /* 0x000fe40001744270 */
[----:B------:R-:W-:Y:S02]  /*3e20*/  F2FP.BF16.F32.PACK_AB R50, RZ, R50 ;  /* 0x00000032ff32723e */ /* 0x000fe400000010ff */
[----:B------:R-:W-:Y:S02]  /*3e30*/  F2FP.BF16.F32.PACK_AB R51, RZ, R51 ;  /* 0x00000033ff33723e */ /* 0x000fe400000010ff */
[----:B------:R-:W-:Y:S01]  /*3e40*/  F2FP.BF16.F32.PACK_AB R52, RZ, R52 ;  /* 0x00000034ff34723e */ /* 0x000fe200000010ff */
[----:B0-----:R-:W-:Y:S01]  /*3e50*/  @P5 IMAD.MOV.U32 R4, RZ, RZ, R8 ;  /* 0x000000ffff045224 */ /* 0x001fe200078e0008 */
[----:B------:R-:W-:Y:S01]  /*3e60*/  F2FP.BF16.F32.PACK_AB R53, RZ, R53 ;  /* 0x00000035ff35723e */ /* 0x000fe200000010ff */
[----:B------:R-:W-:Y:S01]  /*3e70*/  @P5 IMAD.MOV.U32 R5, RZ, RZ, R9 ;  /* 0x000000ffff055224 */ /* 0x000fe200078e0009 */
[----:B------:R-:W-:-:S02]  /*3e80*/  F2FP.BF16.F32.PACK_AB R54, RZ, R54 ;  /* 0x00000036ff36723e */ /* 0x000fc400000010ff */
[----:B------:R-:W-:Y:S02]  /*3e90*/  F2FP.BF16.F32.PACK_AB R55, RZ, R55 ;  /* 0x00000037ff37723e */ /* 0x000fe400000010ff */
[----:B------:R0:W-:Y:S01]  /*3ea0*/  @P5 STG.E.U16 desc[UR36][R4.64+0x52], R47 ;  /* 0x0000522f04005986 */ /* 0x0001e2000c101524 */
[C---:B------:R-:W-:Y:S02]  /*3eb0*/  ISETP.GT.AND P5, PT, R3.reuse, RZ, P3 ;  /* 0x000000ff0300720c */ /* 0x040fe40001fa4270 */
[----:B------:R-:W-:-:S11]  /*3ec0*/  ISETP.GT.AND P3, PT, R3, 0x8, P3 ;  /* 0x000000080300780c */ /* 0x000fd60001f64270 */
[----:B0-----:R-:W-:Y:S02]  /*3ed0*/  @P5 IMAD.MOV.U32 R4, RZ, RZ, R6 ;  /* 0x000000ffff045224 */ /* 0x001fe400078e0006 */
[----:B------:R-:W-:-:S05]  /*3ee0*/  @P5 IMAD.MOV.U32 R5, RZ, RZ, R7 ;  /* 0x000000ffff055224 */ /* 0x000fca00078e0007 */
[----:B------:R0:W-:Y:S01]  /*3ef0*/  @P5 STG.E.U16 desc[UR36][R4.64+0x60], R48 ;  /* 0x0000603004005986 */ /* 0x0001e2000c101524 */
[C---:B------:R-:W-:Y:S02]  /*3f00*/  ISETP.GT.AND P5, PT, R3.reuse, RZ, P0 ;  /* 0x000000ff0300720c */ /* 0x040fe400007a4270 */
[----:B------:R-:W-:Y:S01]  /*3f10*/  ISETP.GT.AND P0, PT, R3, 0x8, P0 ;  /* 0x000000080300780c */ /* 0x000fe20000704270 */
[----:B0-----:R-:W-:Y:S02]  /*3f20*/  @P4 IMAD.MOV.U32 R4, RZ, RZ, R6 ;  /* 0x000000ffff044224 */ /* 0x001fe400078e0006 */
[----:B------:R-:W-:-:S05]  /*3f30*/  @P4 IMAD.MOV.U32 R5, RZ, RZ, R7 ;  /* 0x000000ffff054224 */ /* 0x000fca00078e0007 */
[----:B------:R0:W-:Y:S01]  /*3f40*/  @P4 STG.E.U16 desc[UR36][R4.64+0x62], R49 ;  /* 0x0000623104004986 */ /* 0x0001e2000c101524 */
[C---:B------:R-:W-:Y:S02]  /*3f50*/  ISETP.GT.AND P4, PT, R3.reuse, RZ, P1 ;  /* 0x000000ff0300720c */ /* 0x040fe40000f84270 */
[----:B------:R-:W-:Y:S01]  /*3f60*/  ISETP.GT.AND P1, PT, R3, 0x8, P1 ;  /* 0x000000080300780c */ /* 0x000fe20000f24270 */
[----:B0-----:R-:W-:Y:S02]  /*3f70*/  @P3 IMAD.MOV.U32 R4, RZ, RZ, R8 ;  /* 0x000000ffff043224 */ /* 0x001fe400078e0008 */
[----:B------:R-:W-:-:S05]  /*3f80*/  @P3 IMAD.MOV.U32 R5, RZ, RZ, R9 ;  /* 0x000000ffff053224 */ /* 0x000fca00078e0009 */
[----:B------:R0:W-:Y:S02]  /*3f90*/  @P3 STG.E.U16 desc[UR36][R4.64+0x60], R50 ;  /* 0x0000603204003986 */ /* 0x0001e4000c101524 */
[----:B0-----:R-:W-:Y:S02]  /*3fa0*/  @P2 IMAD.MOV.U32 R4, RZ, RZ, R8 ;  /* 0x000000ffff042224 */ /* 0x001fe400078e0008 */
[----:B------:R-:W-:-:S05]  /*3fb0*/  @P2 IMAD.MOV.U32 R5, RZ, RZ, R9 ;  /* 0x000000ffff052224 */ /* 0x000fca00078e0009 */
[----:B------:R0:W-:Y:S02]  /*3fc0*/  @P2 STG.E.U16 desc[UR36][R4.64+0x62], R51 ;  /* 0x0000623304002986 */ /* 0x0001e4000c101524 */
[----:B0-----:R-:W-:Y:S02]  /*3fd0*/  @P4 IMAD.MOV.U32 R4, RZ, RZ, R6 ;  /* 0x000000ffff044224 */ /* 0x001fe400078e0006 */
[----:B------:R-:W-:-:S05]  /*3fe0*/  @P4 IMAD.MOV.U32 R5, RZ, RZ, R7 ;  /* 0x000000ffff054224 */ /* 0x000fca00078e0007 */
[----:B------:R0:W-:Y:S04]  /*3ff0*/  @P4 STG.E.U16 desc[UR36][R4.64+0x70], R52 ;  /* 0x0000703404004986 */ /* 0x0001e8000c101524 */
[----:B------:R1:W-:Y:S01]  /*4000*/  @P5 STG.E.U16 desc[UR36][R6.64+0x72], R53 ;  /* 0x0000723506005986 */ /* 0x0003e2000c101524 */
[----:B0-----:R-:W-:Y:S02]  /*4010*/  @P1 IMAD.MOV.U32 R4, RZ, RZ, R8 ;  /* 0x000000ffff041224 */ /* 0x001fe400078e0008 */
[----:B------:R-:W-:-:S05]  /*4020*/  @P1 IMAD.MOV.U32 R5, RZ, RZ, R9 ;  /* 0x000000ffff051224 */ /* 0x000fca00078e0009 */
[----:B------:R1:W-:Y:S04]  /*4030*/  @P1 STG.E.U16 desc[UR36][R4.64+0x70], R54 ;  /* 0x0000703604001986 */ /* 0x0003e8000c101524 */
[----:B------:R1:W-:Y:S02]  /*4040*/  @P0 STG.E.U16 desc[UR36][R8.64+0x72], R55 ;  /* 0x0000723708000986 */ /* 0x0003e4000c101524 */
.L_x_91:
[----:B------:R-:W-:Y:S05]  /*4050*/  BSYNC B0 ;  /* 0x0000000000007941 */ /* 0x000fea0003800000 */
.L_x_29:
[----:B------:R-:W-:Y:S01]  /*4060*/  ULDC UR4, c[0x0][0xc] ;  /* 0x0000030000047ab9 */ /* 0x000fe20000000800 */
[----:B------:R-:W-:Y:S01]  /*4070*/  ULDC UR5, c[0x0][0x10] ;  /* 0x0000040000057ab9 */ /* 0x000fe20000000800 */
[----:B------:R-:W0:Y:S01]  /*4080*/  LDC R3, c[0x0][0x14] ;  /* 0x00000500ff037b82 */ /* 0x000e220000000800 */
[----:B------:R-:W-:Y:S01]  /*4090*/  UIMAD.WIDE.U32 UR4, UR4, UR5, URZ ;  /* 0x00000005040472a5 */ /* 0x000fe2000f8e003f */
[----:B------:R-:W-:Y:S02]  /*40a0*/  IMAD.MOV.U32 R59, RZ, RZ, -0x1 ;  /* 0xffffffffff3b7424 */ /* 0x000fe400078e00ff */
[----:B------:R-:W-:-:S03]  /*40b0*/  IMAD.MOV.U32 R57, RZ, RZ, -0x1 ;  /* 0xffffffffff397424 */ /* 0x000fc600078e00ff */
[----:B0-----:R-:W-:-:S04]  /*40c0*/  IMAD.WIDE.U32 R16, R3, UR4, R16 ;  /* 0x0000000403107c25 */ /* 0x001fc8000f8e0010 */
[----:B------:R-:W-:Y:S01]  /*40d0*/  IMAD R3, R3, UR5, RZ ;  /* 0x0000000503037c24 */ /* 0x000fe2000f8e02ff */
[----:B------:R-:W-:Y:S02]  /*40e0*/  ULDC.64 UR4, c[0x0][0x650] ;  /* 0x0001940000047ab9 */ /* 0x000fe40000000a00 */
[----:B------:R-:W-:Y:S01]  /*40f0*/  ISETP.GE.U32.AND P0, PT, R16, UR4, PT ;  /* 0x0000000410007c0c */ /* 0x000fe2000bf06070 */
[--C-:B------:R-:W-:Y:S01]  /*4100*/  IMAD.IADD R17, R17, 0x1, R3.reuse ;  /* 0x0000000111117824 */ /* 0x100fe200078e0203 */
[----:B------:R-:W-:-:S04]  /*4110*/  PRMT R3, RZ, 0x7610, R3 ;  /* 0x00007610ff037816 */ /* 0x000fc80000000003 */
[----:B------:R-:W-:-:S13]  /*4120*/  ISETP.GE.U32.AND.EX P0, PT, R17, UR5, PT, P0 ;  /* 0x0000000511007c0c */ /* 0x000fda000bf06100 */
[----:B------:R-:W-:Y:S05]  /*4130*/  @P0 BRA `(.L_x_92) ;  /* 0x0000000400640947 */ /* 0x000fea0003800000 */
[----:B---3--:R-:W0:Y:S01]  /*4140*/  S2R R12, SR_CTAID.X ;  /* 0x00000000000c7919 */ /* 0x008e220000002500 */
[----:B-12-4-:R-:W1:Y:S01]  /*4150*/  LDC.64 R10, c[0x0][0x628] ;  /* 0x00018a00ff0a7b82 */ /* 0x016e620000000a00 */
[----:B------:R-:W-:Y:S01]  /*4160*/  ULDC UR4, c[0x0][0x150] ;  /* 0x0000540000047ab9 */ /* 0x000fe20000000800 */
[----:B------:R-:W-:Y:S01]  /*4170*/  IMAD.MOV.U32 R8, RZ, RZ, R16 ;  /* 0x000000ffff087224 */ /* 0x000fe200078e0010 */
[----:B-----5:R-:W2:Y:S01]  /*4180*/  S2R R24, SR_CTAID.Y ;  /* 0x0000000000187919 */ /* 0x020ea20000002600 */
[----:B------:R-:W-:-:S04]  /*4190*/  IMAD.MOV.U32 R9, RZ, RZ, R17 ;  /* 0x000000ffff097224 */ /* 0x000fc800078e0011 */
[----:B------:R-:W3:Y:S08]  /*41a0*/  LDC R21, c[0x0][0x144] ;  /* 0x00005100ff157b82 */ /* 0x000ef00000000800 */
[----:B------:R-:W4:Y:S08]  /*41b0*/  LDC R0, c[0x0][0x630] ;  /* 0x00018c00ff007b82 */ /* 0x000f300000000800 */
[----:B------:R-:W2:Y:S01]  /*41c0*/  LDC.64 R14, c[0x0][0x620] ;  /* 0x00018800ff0e7b82 */ /* 0x000ea20000000a00 */
[----:B-1----:R-:W-:-:S04]  /*41d0*/  ISETP.NE.U32.AND P0, PT, R10, RZ, PT ;  /* 0x000000ff0a00720c */ /* 0x002fc80003f05070 */
[----:B------:R-:W-:Y:S02]  /*41e0*/  ISETP.NE.AND.EX P0, PT, R11, RZ, PT, P0 ;  /* 0x000000ff0b00720c */ /* 0x000fe40003f05300 */
[----:B0-----:R-:W-:-:S05]  /*41f0*/  I2FP.F32.U32 R3, R12 ;  /* 0x0000000c00037245 */ /* 0x001fca0000201000 */
[----:B------:R-:W-:-:S04]  /*4200*/  FMUL R3, R3, UR4 ;  /* 0x0000000403037c20 */ /* 0x000fc80008400000 */
[----:B------:R0:W1:Y:S02]  /*4210*/  F2I.U32.TRUNC.NTZ R20, R3 ;  /* 0x0000000300147305 */ /* 0x000064000020f000 */
[----:B---34-:R-:W-:Y:S05]  /*4220*/  @!P0 BRA `(.L_x_93) ;  /* 0x0000000000288947 */ /* 0x018fea0003800000 */
[----:B0-----:R-:W0:Y:S02]  /*4230*/  LDC R3, c[0x0][0x634] ;  /* 0x00018d00ff037b82 */ /* 0x001e240000000800 */
        /* <DEDUP_REMOVED lines=9> */
.L_x_93:
[----:B------:R-:W3:Y:S01]  /*42d0*/  LDC.64 R28, c[0x0][0x640] ;  /* 0x00019000ff1c7b82 */ /* 0x000ee20000000a00 */
[-CC-:B------:R-:W-:Y:S01]  /*42e0*/  SHF.R.U64 R57, R8, R0.reuse, R9.reuse ;  /* 0x0000000008397219 */ /* 0x180fe20000001209 */
[----:B-1----:R-:W-:Y:S01]  /*42f0*/  IMAD.MOV R20, RZ, RZ, -R20 ;  /* 0x000000ffff147224 */ /* 0x002fe200078e0a14 */
[----:B------:R-:W-:Y:S01]  /*4300*/  SHF.R.U32.HI R0, RZ, R0, R9 ;  /* 0x00000000ff007219 */ /* 0x000fe20000011609 */
[----:B------:R-:W-:Y:S01]  /*4310*/  ULDC UR4, c[0x0][0x154] ;  /* 0x0000550000047ab9 */ /* 0x000fe20000000800 */
[----:B0-----:R-:W-:Y:S01]  /*4320*/  IADD3 R3, P0, RZ, -R57, RZ ;  /* 0x80000039ff037210 */ /* 0x001fe20007f1e0ff */
[----:B------:R-:W-:Y:S02]  /*4330*/  IMAD R21, R21, R20, R12 ;  /* 0x0000001415157224 */ /* 0x000fe400078e020c */
[----:B------:R-:W0:Y:S01]  /*4340*/  LDC R6, c[0x0][0x618] ;  /* 0x00018600ff067b82 */ /* 0x000e220000000800 */
[----:B------:R-:W-:Y:S02]  /*4350*/  IMAD.MOV.U32 R7, RZ, RZ, 0x1 ;  /* 0x00000001ff077424 */ /* 0x000fe400078e00ff */
[----:B------:R-:W-:-:S04]  /*4360*/  IMAD.X R5, RZ, RZ, ~R0, P0 ;  /* 0x000000ffff057224 */ /* 0x000fc800000e0e00 */
[-C--:B--2---:R-:W-:Y:S01]  /*4370*/  IMAD R0, R5, R14.reuse, RZ ;  /* 0x0000000e05007224 */ /* 0x084fe200078e02ff */
[----:B------:R-:W1:Y:S01]  /*4380*/  LDC R8, c[0x0][0x608] ;  /* 0x00018200ff087b82 */ /* 0x000e620000000800 */
[----:B------:R-:W-:-:S04]  /*4390*/  IMAD.WIDE.U32 R4, R3, R14, R16 ;  /* 0x0000000e03047225 */ /* 0x000fc800078e0010 */
[----:B------:R-:W-:Y:S01]  /*43a0*/  IMAD R3, R3, R15, R0 ;  /* 0x0000000f03037224 */ /* 0x000fe200078e0200 */
[----:B------:R-:W-:Y:S02]  /*43b0*/  I2FP.F32.U32 R0, R24 ;  /* 0x0000001800007245 */ /* 0x000fe40000201000 */
[----:B------:R-:W2:Y:S01]  /*43c0*/  LDC R26, c[0x0][0x658] ;  /* 0x00019600ff1a7b82 */ /* 0x000ea20000000800 */
[----:B------:R-:W-:Y:S01]  /*43d0*/  IMAD.IADD R3, R5, 0x1, R3 ;  /* 0x0000000105037824 */ /* 0x000fe200078e0203 */
[----:B---3--:R-:W-:Y:S01]  /*43e0*/  ISETP.NE.U32.AND P0, PT, R28, RZ, PT ;  /* 0x000000ff1c00720c */ /* 0x008fe20003f05070 */
[----:B------:R-:W-:Y:S01]  /*43f0*/  FMUL R0, R0, UR4 ;  /* 0x0000000400007c20 */ /* 0x000fe20008400000 */
[----:B------:R-:W-:Y:S02]  /*4400*/  IMAD.MOV.U32 R5, RZ, RZ, -0x1 ;  /* 0xffffffffff057424 */ /* 0x000fe400078e00ff */
[----:B------:R-:W-:Y:S01]  /*4410*/  ISETP.NE.AND.EX P0, PT, R29, RZ, PT, P0 ;  /* 0x000000ff1d00720c */ /* 0x000fe20003f05300 */
[----:B------:R3:W4:Y:S01]  /*4420*/  F2I.U32.TRUNC.NTZ R13, R0 ;  /* 0x00000000000d7305 */ /* 0x000722000020f000 */
[----:B------:R-:W3:Y:S01]  /*4430*/  LDC R15, c[0x0][0x148] ;  /* 0x00005200ff0f7b82 */ /* 0x000ee20000000800 */
[----:B0-----:R-:W-:-:S02]  /*4440*/  SHF.R.U64 R12, R4, R6, R3 ;  /* 0x00000006040c7219 */ /* 0x001fc40000001203 */
[----:B------:R-:W-:-:S05]  /*4450*/  SHF.R.U32.HI R3, RZ, R6, R3 ;  /* 0x00000006ff037219 */ /* 0x000fca0000011603 */
[----:B------:R-:W0:Y:S01]  /*4460*/  LDC R20, c[0x0][0x600] ;  /* 0x00018000ff147b82 */ /* 0x000e220000000800 */
[-CC-:B-1----:R-:W-:Y:S02]  /*4470*/  SHF.R.U64 R10, R12, R8.reuse, R3.reuse ;  /* 0x000000080c0a7219 */ /* 0x182fe40000001203 */
[----:B------:R-:W-:-:S05]  /*4480*/  SHF.R.U32.HI R3, RZ, R8, R3 ;  /* 0x00000008ff037219 */ /* 0x000fca0000011603 */
[----:B------:R-:W1:Y:S01]  /*4490*/  LDC R27, c[0x0][0x648] ;  /* 0x00019200ff1b7b82 */ /* 0x000e620000000800 */
[-C--:B--2---:R-:W-:Y:S02]  /*44a0*/  SHF.L.U32 R4, R5, R26.reuse, RZ ;  /* 0x0000001a05047219 */ /* 0x084fe400000006ff */
[-CC-:B------:R-:W-:Y:S02]  /*44b0*/  SHF.R.U64 R14, R10, R26.reuse, R3.reuse ;  /* 0x0000001a0a0e7219 */ /* 0x180fe40000001203 */
[----:B------:R-:W-:Y:S02]  /*44c0*/  SHF.R.U32.HI R5, RZ, R26, R3 ;  /* 0x0000001aff057219 */ /* 0x000fe40000011603 */
[----:B------:R-:W-:Y:S01]  /*44d0*/  LOP3.LUT R25, RZ, R4, RZ, 0x33, !PT ;  /* 0x00000004ff197212 */ /* 0x000fe200078e33ff */
[----:B------:R-:W2:Y:S01]  /*44e0*/  LDC R30, c[0x0][0x638] ;  /* 0x00018e00ff1e7b82 */ /* 0x000ea20000000800 */
[----:B------:R-:W-:Y:S01]  /*44f0*/  SHF.L.U32 R26, R7, R26, RZ ;  /* 0x0000001a071a7219 */ /* 0x000fe200000006ff */
[----:B------:R-:W-:-:S06]  /*4500*/  IMAD.MOV.U32 R4, RZ, RZ, R14 ;  /* 0x000000ffff047224 */ /* 0x000fcc00078e000e */
[----:B------:R-:W0:Y:S01]  /*4510*/  LDC R31, c[0x0][0x610] ;  /* 0x00018400ff1f7b82 */ /* 0x000e220000000800 */
[----:B----4-:R-:W-:Y:S05]  /*4520*/  @!P0 BRA `(.L_x_94) ;  /* 0x0000000000288947 */ /* 0x010fea0003800000 */
[----:B------:R-:W4:Y:S02]  /*4530*/  LDC R3, c[0x0][0x64c] ;  /* 0x00019300ff037b82 */ /* 0x000f240000000800 */
[----:B----4-:R-:W-:-:S05]  /*4540*/  IADD3 R3, P0, R14, R3, RZ ;  /* 0x000000030e037210 */ /* 0x010fca0007f1e0ff */
        /* <DEDUP_REMOVED lines=8> */
.L_x_94:
[----:B------:R-:W-:Y:S01]  /*45d0*/  ISETP.NE.AND P0, PT, R2, 0x1, PT ;  /* 0x000000010200780c */ /* 0x000fe20003f05270 */
[----:B0-----:R-:W-:Y:S01]  /*45e0*/  VIADD R7, R20, 0xffffffff ;  /* 0xffffffff14077836 */ /* 0x001fe20000000000 */
[----:B-1-3--:R-:W-:Y:S01]  /*45f0*/  SHF.R.U64 R0, R4, R27, R5 ;  /* 0x0000001b04007219 */ /* 0x00afe20000001205 */
[----:B------:R-:W-:Y:S01]  /*4600*/  IMAD.MOV R13, RZ, RZ, -R13 ;  /* 0x000000ffff0d7224 */ /* 0x000fe200078e0a0d */
[----:B------:R-:W-:Y:S01]  /*4610*/  LOP3.LUT R5, R10, R25, RZ, 0xc0, !PT ;  /* 0x000000190a057212 */ /* 0x000fe200078ec0ff */
[----:B------:R-:W-:Y:S01]  /*4620*/  IMAD.MOV.U32 R4, RZ, RZ, 0x1 ;  /* 0x00000001ff047424 */ /* 0x000fe200078e00ff */
[----:B------:R-:W-:Y:S01]  /*4630*/  LOP3.LUT R12, R12, R7, RZ, 0xc0, !PT ;  /* 0x000000070c0c7212 */ /* 0x000fe200078ec0ff */
[----:B------:R-:W-:Y:S02]  /*4640*/  IMAD.MOV R3, RZ, RZ, -R0 ;  /* 0x000000ffff037224 */ /* 0x000fe400078e0a00 */
[----:B------:R-:W-:Y:S02]  /*4650*/  IMAD R0, R26, R0, R5 ;  /* 0x000000001a007224 */ /* 0x000fe400078e0205 */
[----:B--2---:R-:W-:-:S02]  /*4660*/  IMAD R3, R3, R30, R14 ;  /* 0x0000001e03037224 */ /* 0x004fc400078e020e */
[----:B------:R-:W-:Y:S02]  /*4670*/  @P0 IMAD R21, R15, R13, R24 ;  /* 0x0000000d0f150224 */ /* 0x000fe400078e0218 */
[----:B------:R-:W-:Y:S01]  /*4680*/  IMAD R5, R3, R20, R12 ;  /* 0x0000001403057224 */ /* 0x000fe200078e020c */
[----:B------:R-:W-:Y:S01]  /*4690*/  PRMT R3, R4, 0x7610, R3 ;  /* 0x0000761004037816 */ /* 0x000fe20000000003 */
[----:B------:R-:W-:-:S05]  /*46a0*/  IMAD R0, R0, R31, R21 ;  /* 0x0000001f00007224 */ /* 0x000fca00078e0215 */
[----:B------:R-:W-:Y:S02]  /*46b0*/  SEL R59, R5, R0, !P0 ;  /* 0x00000000053b7207 */ /* 0x000fe40004000000 */
[----:B------:R-:W-:-:S07]  /*46c0*/  SEL R0, R0, R5, !P0 ;  /* 0x0000000500007207 */ /* 0x000fce0004000000 */
.L_x_92:
[----:B------:R-:W-:Y:S01]  /*46d0*/  LOP3.LUT P0, RZ, R3, 0xff, RZ, 0xc0, !PT ;  /* 0x000000ff03ff7812 */ /* 0x000fe2000780c0ff */
[----:B------:R-:W-:-:S12]  /*46e0*/  IMAD.MOV.U32 R58, RZ, RZ, R0 ;  /* 0x000000ffff3a7224 */ /* 0x000fd800078e0000 */
[----:B------:R-:W-:Y:S05]  /*46f0*/  @P0 BRA `(.L_x_95) ;  /* 0xffffffc800400947 */ /* 0x000fea000383ffff */
[----:B------:R-:W-:Y:S05]  /*4700*/  EXIT ;  /* 0x000000000000794d */ /* 0x000fea0003800000 */
.L_x_4:
[----:B0-----:R-:W-:Y:S01]  /*4710*/  ULDC.64 UR4, c[0x0][0x650] ;  /* 0x0001940000047ab9 */ /* 0x001fe20000000a00 */
        /* <DEDUP_REMOVED lines=25> */
.L_x_97:
[--C-:B------:R-:W-:Y:S01]  /*48b0*/  SHF.R.U64 R12, R10, R14, R11.reuse ;  /* 0x0000000e0a0c7219 */ /* 0x100fe2000000120b */
[----:B------:R-:W0:Y:S01]  /*48c0*/  LDC R22, c[0x0][0x618] ;  /* 0x00018600ff167b82 */ /* 0x000e220000000800 */
[----:B------:R-:W-:Y:S01]  /*48d0*/  I2FP.F32.U32 R6, R4 ;  /* 0x0000000400067245 */ /* 0x000fe20000201000 */
[----:B------:R-:W-:Y:S01]  /*48e0*/  ULDC UR4, c[0x0][0x150] ;  /* 0x0000540000047ab9 */ /* 0x000fe20000000800 */
[----:B------:R-:W-:Y:S02]  /*48f0*/  SHF.R.U32.HI R5, RZ, R14, R11 ;  /* 0x0000000eff057219 */ /* 0x000fe4000001160b */
[----:B------:R-:W-:Y:S01]  /*4900*/  IADD3 R9, P0, RZ, -R12, RZ ;  /* 0x8000000cff097210 */ /* 0x000fe20007f1e0ff */
[----:B------:R-:W-:Y:S01]  /*4910*/  FMUL R11, R6, UR4 ;  /* 0x00000004060b7c20 */ /* 0x000fe20008400000 */
[----:B------:R-:W-:Y:S01]  /*4920*/  ULDC UR4, c[0x0][0x154] ;  /* 0x0000550000047ab9 */ /* 0x000fe20000000800 */
[----:B------:R-:W1:Y:S02]  /*4930*/  LDC.64 R24, c[0x0][0x640] ;  /* 0x00019000ff187b82 */ /* 0x000e640000000a00 */
[----:B------:R-:W-:-:S02]  /*4940*/  IMAD.X R5, RZ, RZ, ~R5, P0 ;  /* 0x000000ffff057224 */ /* 0x000fc400000e0e05 */
[----:B------:R-:W2:Y:S01]  /*4950*/  F2I.U32.TRUNC.NTZ R11, R11 ;  /* 0x0000000b000b7305 */ /* 0x000ea2000020f000 */
[----:B------:R-:W-:-:S03]  /*4960*/  IMAD.WIDE.U32 R6, R9, R20, R16 ;  /* 0x0000001409067225 */ /* 0x000fc600078e0010 */
[----:B------:R-:W3:Y:S01]  /*4970*/  LDC R13, c[0x0][0x144] ;  /* 0x00005100ff0d7b82 */ /* 0x000ee20000000800 */
[----:B------:R-:W-:-:S04]  /*4980*/  IMAD R8, R5, R20, RZ ;  /* 0x0000001405087224 */ /* 0x000fc800078e02ff */
[----:B------:R-:W-:Y:S02]  /*4990*/  IMAD R5, R9, R21, R8 ;  /* 0x0000001509057224 */ /* 0x000fe400078e0208 */
[----:B------:R-:W-:Y:S01]  /*49a0*/  IMAD.MOV.U32 R8, RZ, RZ, -0x1 ;  /* 0xffffffffff087424 */ /* 0x000fe200078e00ff */
[----:B------:R-:W4:Y:S01]  /*49b0*/  LDC R14, c[0x0][0x608] ;  /* 0x00018200ff0e7b82 */ /* 0x000f220000000800 */
[----:B------:R-:W-:Y:S01]  /*49c0*/  IMAD.IADD R5, R7, 0x1, R5 ;  /* 0x0000000107057824 */ /* 0x000fe200078e0205 */
[----:B------:R-:W-:-:S04]  /*49d0*/  I2FP.F32.U32 R7, R3 ;  /* 0x0000000300077245 */ /* 0x000fc80000201000 */
[-C--:B0-----:R-:W-:Y:S01]  /*49e0*/  SHF.R.U64 R10, R6, R22.reuse, R5 ;  /* 0x00000016060a7219 */ /* 0x081fe20000001205 */
[----:B--2---:R-:W-:Y:S01]  /*49f0*/  IMAD.MOV R6, RZ, RZ, -R11 ;  /* 0x000000ffff067224 */ /* 0x004fe200078e0a0b */
[----:B------:R-:W0:Y:S01]  /*4a00*/  LDC R9, c[0x0][0x658] ;  /* 0x00019600ff097b82 */ /* 0x000e220000000800 */
[----:B-1----:R-:W-:Y:S01]  /*4a10*/  ISETP.NE.U32.AND P0, PT, R24, RZ, PT ;  /* 0x000000ff1800720c */ /* 0x002fe20003f05070 */
[----:B------:R-:W-:Y:S01]  /*4a20*/  FMUL R7, R7, UR4 ;  /* 0x0000000407077c20 */ /* 0x000fe20008400000 */
[----:B------:R-:W-:Y:S02]  /*4a30*/  SHF.R.U32.HI R5, RZ, R22, R5 ;  /* 0x00000016ff057219 */ /* 0x000fe40000011605 */
[----:B------:R-:W-:-:S03]  /*4a40*/  ISETP.NE.AND.EX P0, PT, R25, RZ, PT, P0 ;  /* 0x000000ff1900720c */ /* 0x000fc60003f05300 */
[----:B------:R-:W1:Y:S01]  /*4a50*/  LDC R20, c[0x0][0x148] ;  /* 0x00005200ff147b82 */ /* 0x000e620000000800 */
[----:B---3--:R-:W-:Y:S02]  /*4a60*/  IMAD R23, R13, R6, R4 ;  /* 0x000000060d177224 */ /* 0x008fe400078e0204 */
[----:B------:R-:W-:-:S05]  /*4a70*/  IMAD.MOV.U32 R6, RZ, RZ, 0x1 ;  /* 0x00000001ff067424 */ /* 0x000fca00078e00ff */
[----:B------:R-:W2:Y:S01]  /*4a80*/  LDC R21, c[0x0][0x600] ;  /* 0x00018000ff157b82 */ /* 0x000ea20000000800 */
[-CC-:B----4-:R-:W-:Y:S02]  /*4a90*/  SHF.R.U64 R13, R10, R14.reuse, R5.reuse ;  /* 0x0000000e0a0d7219 */ /* 0x190fe40000001205 */
[----:B------:R-:W-:Y:S02]  /*4aa0*/  SHF.R.U32.HI R4, RZ, R14, R5 ;  /* 0x0000000eff047219 */ /* 0x000fe40000011605 */
[----:B------:R3:W4:Y:S03]  /*4ab0*/  F2I.U32.TRUNC.NTZ R14, R7 ;  /* 0x00000007000e7305 */ /* 0x000726000020f000 */
[----:B------:R-:W1:Y:S01]  /*4ac0*/  LDC R26, c[0x0][0x648] ;  /* 0x00019200ff1a7b82 */ /* 0x000e620000000800 */
[-C--:B0-----:R-:W-:Y:S02]  /*4ad0*/  SHF.R.U64 R15, R13, R9.reuse, R4 ;  /* 0x000000090d0f7219 */ /* 0x081fe40000001204 */
[----:B------:R-:W-:-:S02]  /*4ae0*/  SHF.L.U32 R8, R8, R9, RZ ;  /* 0x0000000908087219 */ /* 0x000fc400000006ff */
[-C--:B------:R-:W-:Y:S01]  /*4af0*/  SHF.R.U32.HI R5, RZ, R9.reuse, R4 ;  /* 0x00000009ff057219 */ /* 0x080fe20000011604 */
[----:B------:R-:W-:Y:S01]  /*4b00*/  IMAD.MOV.U32 R4, RZ, RZ, R15 ;  /* 0x000000ffff047224 */ /* 0x000fe200078e000f */
[----:B------:R-:W-:Y:S01]  /*4b10*/  SHF.L.U32 R22, R6, R9, RZ ;  /* 0x0000000906167219 */ /* 0x000fe200000006ff */
[----:B------:R-:W0:Y:S01]  /*4b20*/  LDC R27, c[0x0][0x638] ;  /* 0x00018e00ff1b7b82 */ /* 0x000e220000000800 */
[----:B------:R-:W-:-:S07]  /*4b30*/  LOP3.LUT R28, RZ, R8, RZ, 0x33, !PT ;  /* 0x00000008ff1c7212 */ /* 0x000fce00078e33ff */
        /* <DEDUP_REMOVED lines=12> */
.L_x_98:
[----:B------:R-:W-:Y:S01]  /*4c00*/  ISETP.NE.AND P0, PT, R2, 0x1, PT ;  /* 0x000000010200780c */ /* 0x000fe20003f05270 */
[----:B--2---:R-:W-:Y:S01]  /*4c10*/  VIADD R7, R21, 0xffffffff ;  /* 0xffffffff15077836 */ /* 0x004fe20000000000 */
[----:B-1----:R-:W-:Y:S01]  /*4c20*/  SHF.R.U64 R5, R4, R26, R5 ;  /* 0x0000001a04057219 */ /* 0x002fe20000001205 */
[----:B------:R-:W-:Y:S01]  /*4c30*/  IMAD.MOV R14, RZ, RZ, -R14 ;  /* 0x000000ffff0e7224 */ /* 0x000fe200078e0a0e */
[----:B------:R-:W-:Y:S01]  /*4c40*/  LOP3.LUT R4, R13, R28, RZ, 0xc0, !PT ;  /* 0x0000001c0d047212 */ /* 0x000fe200078ec0ff */
[----:B------:R-:W-:Y:S01]  /*4c50*/  IMAD.MOV.U32 R8, RZ, RZ, R12 ;  /* 0x000000ffff087224 */ /* 0x000fe200078e000c */
[----:B------:R-:W-:Y:S01]  /*4c60*/  LOP3.LUT R10, R10, R7, RZ, 0xc0, !PT ;  /* 0x000000070a0a7212 */ /* 0x000fe200078ec0ff */
[----:B------:R-:W-:Y:S02]  /*4c70*/  IMAD.MOV R6, RZ, RZ, -R5 ;  /* 0x000000ffff067224 */ /* 0x000fe400078e0a05 */
[----:B------:R-:W-:-:S04]  /*4c80*/  IMAD R4, R22, R5, R4 ;  /* 0x0000000516047224 */ /* 0x000fc800078e0204 */
[----:B------:R-:W-:Y:S02]  /*4c90*/  @P0 IMAD R23, R20, R14, R3 ;  /* 0x0000000e14170224 */ /* 0x000fe400078e0203 */
[----:B0-----:R-:W-:Y:S02]  /*4ca0*/  IMAD R3, R6, R27, R15 ;  /* 0x0000001b06037224 */ /* 0x001fe400078e020f */
[----:B------:R-:W-:Y:S02]  /*4cb0*/  IMAD R7, R4, R29, R23 ;  /* 0x0000001d04077224 */ /* 0x000fe400078e0217 */
[----:B------:R-:W-:Y:S02]  /*4cc0*/  IMAD R4, R3, R21, R10 ;  /* 0x0000001503047224 */ /* 0x000fe400078e020a */
[----:B------:R-:W-:-:S03]  /*4cd0*/  IMAD.MOV.U32 R6, RZ, RZ, 0x1 ;  /* 0x00000001ff067424 */ /* 0x000fc600078e00ff */
[----:B------:R-:W-:Y:S02]  /*4ce0*/  SEL R9, R4, R7, !P0 ;  /* 0x0000000704097207 */ /* 0x000fe40004000000 */
[----:B------:R-:W-:-:S07]  /*4cf0*/  SEL R7, R7, R4, !P0 ;  /* 0x0000000407077207 */ /* 0x000fce0004000000 */
.L_x_96:
[----:B------:R-:W-:-:S08]  /*4d00*/  NOP ;  /* 0x0000000000007918 */ /* 0x000fd00000000000 */
[----:B------:R-:W0:-:S00]  /*4d10*/  USETMAXREG.DEALLOC.CTAPOOL 0x28 ;  /* 0x00000028000079c8 */ /* 0x000e0000080e0500 */
[----:B0-----:R-:W-:-:S13]  /*4d20*/  ISETP.NE.AND P0, PT, R0, RZ, PT ;  /* 0x000000ff0000720c */ /* 0x001fda0003f05270 */
[----:B------:R-:W-:Y:S05]  /*4d30*/  @P0 EXIT ;  /* 0x000000000000094d */ /* 0x000fea0003800000 */
[----:B------:R-:W-:Y:S01]  /*4d40*/  LOP3.LUT P0, RZ, R6, 0xff, RZ, 0xc0, !PT ;  /* 0x000000ff06ff7812 */ /* 0x000fe2000780c0ff */
[----:B------:R-:W-:Y:S02]  /*4d50*/  IMAD.MOV.U32 R0, RZ, RZ, 0x1 ;  /* 0x00000001ff007424 */ /* 0x000fe400078e00ff */
[----:B------:R-:W-:-:S10]  /*4d60*/  IMAD.MOV.U32 R12, RZ, RZ, RZ ;  /* 0x000000ffff0c7224 */ /* 0x000fd400078e00ff */
[----:B------:R-:W-:Y:S05]  /*4d70*/  @!P0 BRA `(.L_x_99) ;  /* 0x0000000c00308947 */ /* 0x000fea0003800000 */
[----:B------:R-:W0:Y:S01]  /*4d80*/  LDC R0, c[0x0][0x28c] ;  /* 0x0000a300ff007b82 */ /* 0x000e220000000800 */
[----:B------:R-:W-:Y:S01]  /*4d90*/  ULDC UR5, c[0x0][0x600] ;  /* 0x0001800000057ab9 */ /* 0x000fe20000000800 */
[----:B------:R-:W-:Y:S01]  /*4da0*/  ULDC UR4, c[0x0][0xc] ;  /* 0x0000030000047ab9 */ /* 0x000fe20000000800 */
[----:B------:R-:W-:Y:S01]  /*4db0*/  UIADD3 UR16, UR5, -0x1, URZ ;  /* 0xffffffff05107890 */ /* 0x000fe2000fffe03f */
[C---:B------:R-:W-:Y:S01]  /*4dc0*/  LOP3.LUT P2, RZ, R18.reuse, 0x7f, RZ, 0xc0, !PT ;  /* 0x0000007f12ff7812 */ /* 0x040fe2000784c0ff */
[----:B------:R-:W-:Y:S01]  /*4dd0*/  ULDC UR6, c[0x0][0x658] ;  /* 0x0001960000067ab9 */ /* 0x000fe20000000800 */
[----:B------:R-:W-:Y:S01]  /*4de0*/  ULDC UR5, c[0x0][0x10] ;  /* 0x0000040000057ab9 */ /* 0x000fe20000000800 */
[----:B------:R-:W-:Y:S01]  /*4df0*/  UMOV UR7, 0xffffffff ;  /* 0xffffffff00077882 */ /* 0x000fe20000000000 */
[----:B------:R-:W-:Y:S01]  /*4e00*/  UMOV UR8, 0x1 ;  /* 0x0000000100087882 */ /* 0x000fe20000000000 */
[----:B------:R-:W-:Y:S01]  /*4e10*/  UIMAD.WIDE.U32 UR4, UR4, UR5, URZ ;  /* 0x00000005040472a5 */ /* 0x000fe2000f8e003f */
[----:B------:R-:W-:Y:S01]  /*4e20*/  LOP3.LUT P0, RZ, R18, 0x1f, RZ, 0xc0, !PT ;  /* 0x0000001f12ff7812 */ /* 0x000fe2000780c0ff */
[----:B------:R-:W-:Y:S01]  /*4e30*/  USHF.L.U32 UR7, UR7, UR6, URZ ;  /* 0x0000000607077299 */ /* 0x000fe2000800063f */
[----:B------:R-:W-:Y:S01]  /*4e40*/  BSSY B0, `(.L_x_99) ;  /* 0x00000bf000007945 */ /* 0x000fe20003800000 */
[----:B------:R-:W-:Y:S01]  /*4e50*/  USHF.L.U32 UR18, UR8, UR6, URZ ;  /* 0x0000000608127299 */ /* 0x000fe2000800063f */
[----:B------:R-:W-:Y:S01]  /*4e60*/  IMAD.MOV.U32 R13, RZ, RZ, 0x1 ;  /* 0x00000001ff0d7424 */ /* 0x000fe200078e00ff */
[----:B------:R-:W-:Y:S01]  /*4e70*/  LOP3.LUT R11, R19, 0x2, RZ, 0xfc, !PT ;  /* 0x00000002130b7812 */ /* 0x000fe200078efcff */
[----:B------:R-:W-:Y:S01]  /*4e80*/  ULDC UR6, c[0x0][0x14] ;  /* 0x0000050000067ab9 */ /* 0x000fe20000000800 */
[----:B------:R-:W-:Y:S01]  /*4e90*/  PLOP3.LUT P0, PT, P0, P2, PT, 0x8a, 0x0 ;  /* 0x000000000000781c */ /* 0x000fe20000705172 */
[----:B------:R-:W-:Y:S01]  /*4ea0*/  UIMAD.WIDE.U32 UR20, UR4, UR6, URZ ;  /* 0x00000006041472a5 */ /* 0x000fe2000f8e003f */
[----:B------:R-:W-:Y:S01]  /*4eb0*/  IMAD.MOV.U32 R12, RZ, RZ, RZ ;  /* 0x000000ffff0c7224 */ /* 0x000fe200078e00ff */
[----:B------:R-:W-:-:S02]  /*4ec0*/  UIMAD UR13, UR5, UR6, URZ ;  /* 0x00000006050d72a4 */ /* 0x000fc4000f8e023f */
[----:B------:R-:W-:Y:S01]  /*4ed0*/  ULOP3.LUT UR17, URZ, UR7, URZ, 0x33, !UPT ;  /* 0x000000073f117292 */ /* 0x000fe2000f8e333f */
[----:B0-----:R-:W-:Y:S01]  /*4ee0*/  VIADD R0, R0, 0x3f ;  /* 0x0000003f00007836 */ /* 0x001fe20000000000 */
[----:B------:R-:W-:Y:S01]  /*4ef0*/  UIADD3 UR13, UR21, UR13, URZ ;  /* 0x0000000d150d7290 */ /* 0x000fe2000fffe03f */
[----:B------:R-:W-:-:S03]  /*4f00*/  ULDC.64 UR22, c[0x0][0x198] ;  /* 0x0000660000167ab9 */ /* 0x000fc60000000a00 */
[----:B------:R-:W-:-:S04]  /*4f10*/  SHF.R.S32.HI R3, RZ, 0x1f, R0 ;  /* 0x0000001fff037819 */ /* 0x000fc80000011400 */
[----:B------:R-:W-:Y:S01]  /*4f20*/  LEA.HI R3, R3, R0, RZ, 0x6 ;  /* 0x0000000003037211 */ /* 0x000fe200078f30ff */
[----:B------:R-:W-:-:S03]  /*4f30*/  IMAD.MOV.U32 R0, RZ, RZ, 0x1 ;  /* 0x00000001ff007424 */ /* 0x000fc600078e00ff */
[----:B------:R-:W-:-:S05]  /*4f40*/  SHF.R.S32.HI R3, RZ, 0x6, R3 ;  /* 0x00000006ff037819 */ /* 0x000fca0000011403 */
[----:B------:R-:W-:-:S07]  /*4f50*/  VIADD R10, R3, 0x1 ;  /* 0x00000001030a7836 */ /* 0x000fce0000000000 */
.L_x_111:
[----:B------:R-:W-:-:S03]  /*4f60*/  UMOV UR4, 0xffffffff ;  /* 0xffffffff00047882 */ /* 0x000fc60000000000 */
[----:B------:R-:W-:Y:S05]  /*4f70*/  BRA.DIV UR4, `(.L_x_100) ;  /* 0x0000001204507947 */ /* 0x000fea000b800000 */
[----:B------:R-:W-:-:S13]  /*4f80*/  ELECT P6, URZ, PT ;  /* 0x00000000003f782f */ /* 0x000fda00038c0000 */
.L_x_127:
[----:B------:R-:W0:Y:S01]  /*4f90*/  LDC R4, c[0x0][0x28c] ;  /* 0x0000a300ff047b82 */ /* 0x000e220000000800 */
[----:B------:R-:W-:Y:S01]  /*4fa0*/  BSSY B1, `(.L_x_101) ;  /* 0x0000037000017945 */ /* 0x000fe20003800000 */
[----:B0-----:R-:W-:-:S13]  /*4fb0*/  ISETP.LT.OR P6, PT, R4, 0x1, !P6 ;  /* 0x000000010400780c */ /* 0x001fda00077c1670 */
[----:B------:R-:W-:Y:S05]  /*4fc0*/  @P6 BRA `(.L_x_102) ;  /* 0x0000000000d06947 */ /* 0x000fea0003800000 */
[----:B------:R-:W-:Y:S02]  /*4fd0*/  IMAD.SHL.U32 R15, R9, 0x40, RZ ;  /* 0x00000040090f7824 */ /* 0x000fe400078e00ff */
[----:B------:R-:W-:Y:S02]  /*4fe0*/  IMAD.SHL.U32 R18, R7, 0x80, RZ ;  /* 0x0000008007127824 */ /* 0x000fe400078e00ff */
[----:B------:R-:W-:Y:S02]  /*4ff0*/  IMAD.MOV.U32 R20, RZ, RZ, RZ ;  /* 0x000000ffff147224 */ /* 0x000fe400078e00ff */
[----:B------:R-:W-:Y:S02]  /*5000*/  IMAD.MOV.U32 R4, RZ, RZ, R10 ;  /* 0x000000ffff047224 */ /* 0x000fe400078e000a */
[----:B------:R-:W-:Y:S02]  /*5010*/  IMAD.MOV.U32 R5, RZ, RZ, R0 ;  /* 0x000000ffff057224 */ /* 0x000fe400078e0000 */
[----:B------:R-:W-:-:S07]  /*5020*/  IMAD.MOV.U32 R6, RZ, RZ, R12 ;  /* 0x000000ffff067224 */ /* 0x000fce00078e000c */
.L_x_106:
[----:B------:R-:W0:Y:S01]  /*5030*/  S2R R14, SR_CgaCtaId ;  /* 0x00000000000e7919 */ /* 0x000e220000008800 */
[----:B------:R-:W-:Y:S01]  /*5040*/  MOV R7, 0x400 ;  /* 0x0000040000077802 */ /* 0x000fe20000000f00 */
[----:B------:R-:W1:Y:S03]  /*5050*/  @!P2 LDC R9, c[0x0][0x500] ;  /* 0x00014000ff09ab82 */ /* 0x000e660000000800 */
[----:B0-----:R-:W-:Y:S02]  /*5060*/  LEA R21, R14, R7, 0x18 ;  /* 0x000000070e157211 */ /* 0x001fe400078ec0ff */
[----:B------:R-:W-:-:S03]  /*5070*/  SHF.L.U32 R7, R5, 0x1f, RZ ;  /* 0x0000001f05077819 */ /* 0x000fc600000006ff */
[----:B------:R-:W-:-:S04]  /*5080*/  IMAD R14, R6, 0x8, R21 ;  /* 0x00000008060e7824 */ /* 0x000fc800078e0215 */
[----:B------:R-:W0:Y:S02]  /*5090*/  SYNCS.PHASECHK.TRANS64.TRYWAIT P1, [R14+URZ+0x48], R7 ;  /* 0x000048070e0075a7 */ /* 0x000e24000802017f */
[----:B01----:R-:W-:Y:S05]  /*50a0*/  @!P1 BRA `(.L_x_103) ;  /* 0x0000001000249947 */ /* 0x003fea0003800000 */
.L_x_128:
[----:B0-----:R-:W-:Y:S01]  /*50b0*/  PRMT R7, R11, 0x9910, RZ ;  /* 0x000099100b077816 */ /* 0x001fe200000000ff */
[----:B------:R0:W-:Y:S03]  /*50c0*/  @!P2 SYNCS.ARRIVE.TRANS64 RZ, [R14+URZ], R9 ;  /* 0x000000090effa9a7 */ /* 0x0001e6000800003f */
[----:B------:R-:W-:-:S13]  /*50d0*/  ISETP.NE.AND P1, PT, R7, 0x2, PT ;  /* 0x000000020700780c */ /* 0x000fda0003f25270 */
[----:B0-----:R-:W-:Y:S05]  /*50e0*/  @P1 BRA `(.L_x_104) ;  /* 0x0000000000041947 */ /* 0x001fea0003800000 */
[----:B------:R-:W-:Y:S01]  /*50f0*/  BPT.TRAP 0x1 ;  /* 0x000000040000795c */ /* 0x000fe20000300000 */
.L_x_104:
[----:B------:R-:W-:Y:S05]  /*5100*/  @P0 BRA `(.L_x_105) ;  /* 0x0000000000040947 */ /* 0x000fea0003800000 */
[----:B------:R-:W-:Y:S01]  /*5110*/  BPT.TRAP 0x1 ;  /* 0x000000040000795c */ /* 0x000fe20000300000 */
.L_x_105:
[--C-:B------:R-:W-:Y:S01]  /*5120*/  IMAD R7, R6, 0x4000, R21.reuse ;  /* 0x0000400006077824 */ /* 0x100fe200078e0215 */
[----:B------:R-:W-:Y:S01]  /*5130*/  R2UR UR9, R14 ;  /* 0x000000000e0972ca */ /* 0x000fe200000e0000 */
[----:B------:R-:W-:Y:S01]  /*5140*/  IMAD R21, R6, 0x2000, R21 ;  /* 0x0000200006157824 */ /* 0x000fe200078e0215 */
[----:B------:R-:W-:Y:S01]  /*5150*/  UIADD3 UR4, UP0, UR22, 0xf0, URZ ;  /* 0x000000f016047890 */ /* 0x000fe2000ff1e03f */
[----:B------:R-:W-:Y:S01]  /*5160*/  VIADD R4, R4, 0xffffffff ;  /* 0xffffffff04047836 */ /* 0x000fe20000000000 */
[----:B------:R-:W-:Y:S01]  /*5170*/  R2UR UR5, R7 ;  /* 0x00000000070572ca */ /* 0x000fe200000e0000 */
[----:B------:R-:W-:Y:S01]  /*5180*/  UIADD3 UR24, UP1, UR22, 0x1f0, URZ ;  /* 0x000001f016187890 */ /* 0x000fe2000ff3e03f */
[----:B------:R-:W-:Y:S01]  /*5190*/  R2UR UR8, R21 ;  /* 0x00000000150872ca */ /* 0x000fe200000e0000 */
[----:B------:R-:W-:Y:S01]  /*51a0*/  VIADD R6, R6, 0x1 ;  /* 0x0000000106067836 */ /* 0x000fe20000000000 */
[----:B------:R-:W-:Y:S01]  /*51b0*/  R2UR UR11, R18 ;  /* 0x00000000120b72ca */ /* 0x000fe200000e0000 */
[----:B------:R-:W-:Y:S01]  /*51c0*/  UIADD3.X UR25, URZ, UR23, URZ, UP1, !UPT ;  /* 0x000000173f197290 */ /* 0x000fe20008ffe43f */
[----:B------:R-:W-:Y:S01]  /*51d0*/  R2UR UR10, R20 ;  /* 0x00000000140a72ca */ /* 0x000fe200000e0000 */
[----:B------:R-:W-:Y:S01]  /*51e0*/  UMOV UR6, 0x0 ;  /* 0x0000000000067882 */ /* 0x000fe20000000000 */
[----:B------:R-:W-:Y:S01]  /*51f0*/  R2UR UR12, R8 ;  /* 0x00000000080c72ca */ /* 0x000fe200000e0000 */
[----:B------:R-:W-:Y:S01]  /*5200*/  UMOV UR7, 0x10000000 ;  /* 0x1000000000077882 */ /* 0x000fe20000000000 */
[----:B------:R-:W-:Y:S01]  /*5210*/  R2UR UR19, R15 ;  /* 0x000000000f1372ca */ /* 0x000fe200000e0000 */
[----:B------:R-:W-:Y:S01]  /*5220*/  VIADD R20, R20, 0x40 ;  /* 0x0000004014147836 */ /* 0x000fe20000000000 */
[----:B------:R-:W-:Y:S01]  /*5230*/  ISETP.GT.AND P3, PT, R4, 0x1, PT ;  /* 0x000000010400780c */ /* 0x000fe20003f64270 */
[----:B------:R-:W-:Y:S01]  /*5240*/  UIADD3 UR14, UR5, 0x180, URZ ;  /* 0x00000180050e7890 */ /* 0x000fe2000fffe03f */
[----:B------:R-:W-:Y:S01]  /*5250*/  ISETP.NE.AND P1, PT, R6, 0x9, PT ;  /* 0x000000090600780c */ /* 0x000fe20003f25270 */
[----:B------:R-:W-:-:S02]  /*5260*/  UIADD3.X UR5, URZ, UR23, URZ, UP0, !UPT ;  /* 0x000000173f057290 */ /* 0x000fc400087fe43f */
[----:B------:R-:W-:Y:S01]  /*5270*/  UIADD3 UR15, UR8, 0x24180, URZ ;  /* 0x00024180080f7890 */ /* 0x000fe2000fffe03f */
[----:B------:R-:W-:Y:S02]  /*5280*/  SEL R14, RZ, 0x1, P1 ;  /* 0x00000001ff0e7807 */ /* 0x000fe40000800000 */
[----:B------:R-:W-:Y:S01]  /*5290*/  UMOV UR8, UR14 ;  /* 0x0000000e00087c82 */ /* 0x000fe20008000000 */
[----:B------:R-:W-:Y:S02]  /*52a0*/  SEL R6, R6, RZ, P1 ;  /* 0x000000ff06067207 */ /* 0x000fe40000800000 */
[----:B------:R-:W-:Y:S01]  /*52b0*/  LOP3.LUT R5, R5, R14, RZ, 0x3c, !PT ;  /* 0x0000000e05057212 */ /* 0x000fe200078e3cff */
[----:B------:R0:W-:Y:S02]  /*52c0*/  UTMALDG.3D [UR8], [UR4], desc[UR6] ;  /* 0x00000608040075b4 */ /* 0x0001e40008011000 */
[----:B0-----:R-:W-:Y:S01]  /*52d0*/  UMOV UR8, UR15 ;  /* 0x0000000f00087c82 */ /* 0x001fe20008000000 */
[----:B------:R-:W-:-:S02]  /*52e0*/  UMOV UR11, UR19 ;  /* 0x00000013000b7c82 */ /* 0x000fc40008000000 */
[----:B------:R0:W-:Y:S02]  /*52f0*/  UTMALDG.3D [UR8], [UR24], desc[UR6] ;  /* 0x00000608180075b4 */ /* 0x0001e40008011000 */
[----:B0-----:R-:W-:Y:S05]  /*5300*/  @P3 BRA `(.L_x_106) ;  /* 0xfffffffc00483947 */ /* 0x001fea000383ffff */
.L_x_102:
[----:B------:R-:W-:Y:S05]  /*5310*/  BSYNC B1 ;  /* 0x0000000000017941 */ /* 0x000fea0003800000 */
.L_x_101:
[----:B------:R-:W-:Y:S01]  /*5320*/  LOP3.LUT P3, RZ, R13, 0xff, RZ, 0xc0, !PT ;  /* 0x000000ff0dff7812 */ /* 0x000fe2000786c0ff */
[----:B------:R-:W-:Y:S01]  /*5330*/  IMAD.IADD R12, R3, 0x1, R12 ;  /* 0x00000001030c7824 */ /* 0x000fe200078e020c */
[----:B------:R-:W-:Y:S01]  /*5340*/  IADD3 R16, P4, R16, UR20, RZ ;  /* 0x0000001410107c10 */ /* 0x000fe2000ff9e0ff */
[----:B------:R-:W-:Y:S01]  /*5350*/  ULDC.64 UR4, c[0x0][0x650] ;  /* 0x0001940000047ab9 */ /* 0x000fe20000000a00 */
[----:B------:R-:W-:Y:S01]  /*5360*/  BSSY B1, `(.L_x_107) ;  /* 0x000006a000017945 */ /* 0x000fe20003800000 */
[----:B------:R-:W-:Y:S01]  /*5370*/  IMAD.MOV.U32 R9, RZ, RZ, -0x1 ;  /* 0xffffffffff097424 */ /* 0x000fe200078e00ff */
[----:B------:R-:W-:Y:S01]  /*5380*/  ISETP.GT.U32.AND P1, PT, R12, 0x8, PT ;  /* 0x000000080c00780c */ /* 0x000fe20003f24070 */
[----:B------:R-:W-:Y:S01]  /*5390*/  IMAD.MOV.U32 R8, RZ, RZ, -0x1 ;  /* 0xffffffffff087424 */ /* 0x000fe200078e00ff */
[----:B------:R-:W-:Y:S02]  /*53a0*/  IADD3.X R17, R17, UR13, RZ, P4, !PT ;  /* 0x0000000d11117c10 */ /* 0x000fe4000a7fe4ff */
[----:B------:R-:W-:-:S02]  /*53b0*/  ISETP.LT.U32.AND P1, PT, R3, 0x9, P1 ;  /* 0x000000090300780c */ /* 0x000fc40000f21070 */
[----:B------:R-:W-:Y:S01]  /*53c0*/  PRMT R13, RZ, 0x7610, R13 ;  /* 0x00007610ff0d7816 */ /* 0x000fe2000000000d */
[----:B------:R-:W0:Y:S01]  /*53d0*/  @P3 S2R R5, SR_CgaCtaId ;  /* 0x0000000000053919 */ /* 0x000e220000008800 */
[----:B------:R-:W-:-:S04]  /*53e0*/  @P3 MOV R4, 0x400 ;  /* 0x0000040000043802 */ /* 0x000fc80000000f00 */
[----:B0-----:R-:W-:Y:S01]  /*53f0*/  @P3 LEA R6, R5, R4, 0x18 ;  /* 0x0000000405063211 */ /* 0x001fe200078ec0ff */
[----:B------:R-:W-:-:S03]  /*5400*/  IMAD.WIDE.U32 R4, R12, 0x38e38e39, RZ ;  /* 0x38e38e390c047825 */ /* 0x000fc600078e00ff */
[----:B------:R0:W-:Y:S01]  /*5410*/  @P3 SYNCS.ARRIVE.TRANS64.A1T0 RZ, [R6+URZ+0xa8], RZ ;  /* 0x0000a8ff06ff39a7 */ /* 0x0001e2000810003f */
[----:B------:R-:W-:Y:S02]  /*5420*/  ISETP.GE.U32.AND P3, PT, R3, 0x9, PT ;  /* 0x000000090300780c */ /* 0x000fe40003f66070 */
[----:B------:R-:W-:Y:S02]  /*5430*/  SHF.R.U32.HI R7, RZ, 0x1, R5 ;  /* 0x00000001ff077819 */ /* 0x000fe40000011605 */
[----:B------:R-:W-:Y:S02]  /*5440*/  SEL R5, RZ, 0x1, !P1 ;  /* 0x00000001ff057807 */ /* 0x000fe40004800000 */
[----:B------:R-:W-:Y:S01]  /*5450*/  ISETP.GE.U32.AND P1, PT, R16, UR4, PT ;  /* 0x0000000410007c0c */ /* 0x000fe2000bf26070 */
[----:B------:R-:W-:Y:S01]  /*5460*/  IMAD R12, R7, -0x9, R12 ;  /* 0xfffffff7070c7824 */ /* 0x000fe200078e020c */
[----:B------:R-:W-:Y:S02]  /*5470*/  LOP3.LUT R0, R0, R5, RZ, 0x3c, !PT ;  /* 0x0000000500007212 */ /* 0x000fe400078e3cff */
[----:B------:R-:W-:-:S02]  /*5480*/  ISETP.GE.U32.AND.EX P1, PT, R17, UR5, PT, P1 ;  /* 0x0000000511007c0c */ /* 0x000fc4000bf26110 */
[----:B------:R-:W-:Y:S02]  /*5490*/  PRMT R4, RZ, 0x7610, R4 ;  /* 0x00007610ff047816 */ /* 0x000fe40000000004 */
[----:B------:R-:W-:Y:S01]  /*54a0*/  @P3 LOP3.LUT R0, R0, 0x1, R7, 0x78, !PT ;  /* 0x0000000100003812 */ /* 0x000fe200078e7807 */
[----:B------:R-:W-:-:S08]  /*54b0*/  IMAD.MOV.U32 R7, RZ, RZ, -0x1 ;  /* 0xffffffffff077424 */ /* 0x000fd000078e00ff */
[----:B0-----:R-:W-:Y:S05]  /*54c0*/  @P1 BRA `(.L_x_108) ;  /* 0x00000004004c1947 */ /* 0x001fea0003800000 */
[----:B------:R-:W-:Y:S01]  /*54d0*/  ULDC.64 UR4, c[0x0][0x628] ;  /* 0x00018a0000047ab9 */ /* 0x000fe20000000a00 */
[----:B------:R-:W0:Y:S01]  /*54e0*/  S2R R15, SR_CTAID.X ;  /* 0x00000000000f7919 */ /* 0x000e220000002500 */
[----:B------:R-:W-:Y:S01]  /*54f0*/  ISETP.NE.U32.AND P1, PT, RZ, UR4, PT ;  /* 0x00000004ff007c0c */ /* 0x000fe2000bf25070 */
[----:B------:R-:W-:Y:S01]  /*5500*/  ULDC UR7, c[0x0][0x630] ;  /* 0x00018c0000077ab9 */ /* 0x000fe20000000800 */
[----:B------:R-:W-:Y:S01]  /*5510*/  IMAD.MOV.U32 R4, RZ, RZ, R16 ;  /* 0x000000ffff047224 */ /* 0x000fe200078e0010 */
[----:B------:R-:W1:Y:S01]  /*5520*/  S2R R14, SR_CTAID.Y ;  /* 0x00000000000e7919 */ /* 0x000e620000002600 */
[----:B------:R-:W-:Y:S01]  /*5530*/  ISETP.NE.AND.EX P1, PT, RZ, UR5, PT, P1 ;  /* 0x00000005ff007c0c */ /* 0x000fe2000bf25310 */
[----:B------:R-:W-:-:S12]  /*5540*/  IMAD.MOV.U32 R5, RZ, RZ, R17 ;  /* 0x000000ffff057224 */ /* 0x000fd800078e0011 */
[----:B------:R-:W-:Y:S05]  /*5550*/  @!P1 BRA `(.L_x_109) ;  /* 0x0000000000289947 */ /* 0x000fea0003800000 */
[----:B------:R-:W-:Y:S02]  /*5560*/  ULDC UR6, c[0x0][0x634] ;  /* 0x00018d0000067ab9 */ /* 0x000fe40000000800 */
[----:B------:R-:W-:-:S05]  /*5570*/  IADD3 R9, P1, R16, UR6, RZ ;  /* 0x0000000610097c10 */ /* 0x000fca000ff3e0ff */
[----:B------:R-:W-:-:S04]  /*5580*/  IMAD.X R21, RZ, RZ, R17, P1 ;  /* 0x000000ffff157224 */ /* 0x000fc800008e0611 */
[----:B------:R-:W-:-:S04]  /*5590*/  IMAD.WIDE.U32 R6, R21, UR4, RZ ;  /* 0x0000000415067c25 */ /* 0x000fc8000f8e00ff */
[----:B------:R-:W-:-:S04]  /*55a0*/  IMAD.WIDE.U32 R6, P1, R9, UR5, R6 ;  /* 0x0000000509067c25 */ /* 0x000fc8000f820006 */
[----:B------:R-:W-:-:S04]  /*55b0*/  IMAD.WIDE.U32 R8, R9, UR4, RZ ;  /* 0x0000000409087c25 */ /* 0x000fc8000f8e00ff */
[----:B------:R-:W-:Y:S01]  /*55c0*/  IMAD.X R5, RZ, RZ, RZ, P1 ;  /* 0x000000ffff057224 */ /* 0x000fe200008e06ff */
[----:B------:R-:W-:Y:S01]  /*55d0*/  IADD3 RZ, P1, R9, R6, RZ ;  /* 0x0000000609ff7210 */ /* 0x000fe20007f3e0ff */
[----:B------:R-:W-:-:S04]  /*55e0*/  IMAD.MOV.U32 R4, RZ, RZ, R7 ;  /* 0x000000ffff047224 */ /* 0x000fc800078e0007 */
[----:B------:R-:W-:-:S08]  /*55f0*/  IMAD.WIDE.U32.X R4, R21, UR5, R4, P1 ;  /* 0x0000000515047c25 */ /* 0x000fd000088e0404 */
.L_x_109:
[--C-:B------:R-:W-:Y:S01]  /*5600*/  SHF.R.U64 R8, R4, UR7, R5.reuse ;  /* 0x0000000704087c19 */ /* 0x100fe20008001205 */
[----:B------:R-:W-:Y:S01]  /*5610*/  ULDC.64 UR4, c[0x0][0x620] ;  /* 0x0001880000047ab9 */ /* 0x000fe20000000a00 */
[----:B------:R-:W-:Y:S01]  /*5620*/  SHF.R.U32.HI R4, RZ, UR7, R5 ;  /* 0x00000007ff047c19 */ /* 0x000fe20008011605 */
[----:B------:R-:W2:Y:S01]  /*5630*/  LDC R24, c[0x0][0x144] ;  /* 0x00005100ff187b82 */ /* 0x000ea20000000800 */
[----:B------:R-:W-:Y:S01]  /*5640*/  IADD3 R7, P1, RZ, -R8, RZ ;  /* 0x80000008ff077210 */ /* 0x000fe20007f3e0ff */
[----:B------:R-:W-:Y:S01]  /*5650*/  ULDC.64 UR8, c[0x0][0x640] ;  /* 0x0001900000087ab9 */ /* 0x000fe20000000a00 */
[----:B0-----:R-:W-:Y:S01]  /*5660*/  I2FP.F32.U32 R9, R15 ;  /* 0x0000000f00097245 */ /* 0x001fe20000201000 */
[----:B------:R-:W-:Y:S02]  /*5670*/  ULDC UR6, c[0x0][0x608] ;  /* 0x0001820000067ab9 */ /* 0x000fe40000000800 */
[----:B------:R-:W-:Y:S01]  /*5680*/  IMAD.X R4, RZ, RZ, ~R4, P1 ;  /* 0x000000ffff047224 */ /* 0x000fe200008e0e04 */
[----:B------:R-:W-:Y:S01]  /*5690*/  ISETP.NE.U32.AND P1, PT, RZ, UR8, PT ;  /* 0x00000008ff007c0c */ /* 0x000fe2000bf25070 */
[----:B------:R-:W0:Y:S02]  /*56a0*/  LDC R21, c[0x0][0x148] ;  /* 0x00005200ff157b82 */ /* 0x000e240000000800 */
[----:B------:R-:W-:Y:S01]  /*56b0*/  IMAD R6, R4, UR4, RZ ;  /* 0x0000000404067c24 */ /* 0x000fe2000f8e02ff */
[----:B------:R-:W-:Y:S01]  /*56c0*/  ISETP.NE.AND.EX P1, PT, RZ, UR9, PT, P1 ;  /* 0x00000009ff007c0c */ /* 0x000fe2000bf25310 */
[----:B------:R-:W-:Y:S01]  /*56d0*/  IMAD.WIDE.U32 R4, R7, UR4, R16 ;  /* 0x0000000407047c25 */ /* 0x000fe2000f8e0010 */
[----:B------:R-:W-:-:S03]  /*56e0*/  ULDC UR4, c[0x0][0x150] ;  /* 0x0000540000047ab9 */ /* 0x000fc60000000800 */
[----:B------:R-:W-:Y:S02]  /*56f0*/  IMAD R7, R7, UR5, R6 ;  /* 0x0000000507077c24 */ /* 0x000fe4000f8e0206 */
[----:B------:R-:W-:Y:S01]  /*5700*/  FMUL R6, R9, UR4 ;  /* 0x0000000409067c20 */ /* 0x000fe20008400000 */
[----:B------:R-:W-:Y:S01]  /*5710*/  ULDC UR4, c[0x0][0x618] ;  /* 0x0001860000047ab9 */ /* 0x000fe20000000800 */
[----:B------:R-:W-:Y:S01]  /*5720*/  ULDC UR5, c[0x0][0x154] ;  /* 0x0000550000057ab9 */ /* 0x000fe20000000800 */
[----:B------:R-:W-:-:S03]  /*5730*/  IMAD.IADD R5, R5, 0x1, R7 ;  /* 0x0000000105057824 */ /* 0x000fc600078e0207 */
[----:B------:R-:W3:Y:S02]  /*5740*/  F2I.U32.TRUNC.NTZ R6, R6 ;  /* 0x0000000600067305 */ /* 0x000ee4000020f000 */
[----:B------:R-:W-:Y:S02]  /*5750*/  SHF.R.U64 R9, R4, UR4, R5 ;  /* 0x0000000404097c19 */ /* 0x000fe40008001205 */
[----:B-1----:R-:W-:-:S05]  /*5760*/  I2FP.F32.U32 R4, R14 ;  /* 0x0000000e00047245 */ /* 0x002fca0000201000 */
[----:B------:R-:W-:Y:S01]  /*5770*/  FMUL R22, R4, UR5 ;  /* 0x0000000504167c20 */ /* 0x000fe20008400000 */
[----:B------:R-:W-:Y:S01]  /*5780*/  SHF.R.U32.HI R4, RZ, UR4, R5 ;  /* 0x00000004ff047c19 */ /* 0x000fe20008011605 */
[----:B------:R-:W-:-:S03]  /*5790*/  ULDC UR4, c[0x0][0x658] ;  /* 0x0001960000047ab9 */ /* 0x000fc60000000800 */
[--C-:B------:R-:W-:Y:S01]  /*57a0*/  SHF.R.U64 R20, R9, UR6, R4.reuse ;  /* 0x0000000609147c19 */ /* 0x100fe20008001204 */
[----:B------:R-:W1:Y:S01]  /*57b0*/  F2I.U32.TRUNC.NTZ R22, R22 ;  /* 0x0000001600167305 */ /* 0x000e62000020f000 */
[----:B------:R-:W-:Y:S01]  /*57c0*/  SHF.R.U32.HI R5, RZ, UR6, R4 ;  /* 0x00000006ff057c19 */ /* 0x000fe20008011604 */
[----:B---3--:R-:W-:-:S03]  /*57d0*/  IMAD.MOV R6, RZ, RZ, -R6 ;  /* 0x000000ffff067224 */ /* 0x008fc600078e0a06 */
[----:B------:R-:W-:Y:S01]  /*57e0*/  SHF.R.U64 R18, R20, UR4, R5 ;  /* 0x0000000414127c19 */ /* 0x000fe20008001205 */
[----:B--2---:R-:W-:Y:S01]  /*57f0*/  IMAD R15, R24, R6, R15 ;  /* 0x00000006180f7224 */ /* 0x004fe200078e020f */
[----:B------:R-:W-:-:S03]  /*5800*/  SHF.R.U32.HI R23, RZ, UR4, R5 ;  /* 0x00000004ff177c19 */ /* 0x000fc60008011605 */
[----:B------:R-:W-:Y:S02]  /*5810*/  IMAD.MOV.U32 R4, RZ, RZ, R18 ;  /* 0x000000ffff047224 */ /* 0x000fe400078e0012 */
[----:B------:R-:W-:Y:S01]  /*5820*/  IMAD.MOV.U32 R5, RZ, RZ, R23 ;  /* 0x000000ffff057224 */ /* 0x000fe200078e0017 */
[----:B-1----:R-:W-:Y:S06]  /*5830*/  @!P1 BRA `(.L_x_110) ;  /* 0x0000000000289947 */ /* 0x002fec0003800000 */
[----:B------:R-:W-:Y:S02]  /*5840*/  ULDC UR4, c[0x0][0x64c] ;  /* 0x0001930000047ab9 */ /* 0x000fe40000000800 */
[----:B------:R-:W-:-:S05]  /*5850*/  IADD3 R5, P1, R18, UR4, RZ ;  /* 0x0000000412057c10 */ /* 0x000fca000ff3e0ff */
[----:B------:R-:W-:-:S04]  /*5860*/  IMAD.X R23, RZ, RZ, R23, P1 ;  /* 0x000000ffff177224 */ /* 0x000fc800008e0617 */
[----:B------:R-:W-:-:S04]  /*5870*/  IMAD.WIDE.U32 R6, R23, UR8, RZ ;  /* 0x0000000817067c25 */ /* 0x000fc8000f8e00ff */
[----:B------:R-:W-:-:S04]  /*5880*/  IMAD.WIDE.U32 R6, P1, R5, UR9, R6 ;  /* 0x0000000905067c25 */ /* 0x000fc8000f820006 */
[----:B------:R-:W-:-:S04]  /*5890*/  IMAD.WIDE.U32 R4, R5, UR8, RZ ;  /* 0x0000000805047c25 */ /* 0x000fc8000f8e00ff */
[----:B------:R-:W-:Y:S01]  /*58a0*/  IMAD.MOV.U32 R4, RZ, RZ, R7 ;  /* 0x000000ffff047224 */ /* 0x000fe200078e0007 */
[----:B------:R-:W-:Y:S01]  /*58b0*/  IADD3 RZ, P3, R5, R6, RZ ;  /* 0x0000000605ff7210 */ /* 0x000fe20007f7e0ff */
[----:B------:R-:W-:-:S04]  /*58c0*/  IMAD.X R5, RZ, RZ, RZ, P1 ;  /* 0x000000ffff057224 */ /* 0x000fc800008e06ff */
[----:B------:R-:W-:-:S08]  /*58d0*/  IMAD.WIDE.U32.X R4, R23, UR9, R4, P3 ;  /* 0x0000000917047c25 */ /* 0x000fd000098e0404 */
.L_x_110:
[----:B------:R-:W-:Y:S01]  /*58e0*/  ISETP.NE.AND P1, PT, R2, 0x1, PT ;  /* 0x000000010200780c */ /* 0x000fe20003f25270 */
[----:B------:R-:W-:Y:S01]  /*58f0*/  ULDC UR4, c[0x0][0x648] ;  /* 0x0001920000047ab9 */ /* 0x000fe20000000800 */
[----:B------:R-:W-:Y:S01]  /*5900*/  LOP3.LUT R20, R20, UR17, RZ, 0xc0, !PT ;  /* 0x0000001114147c12 */ /* 0x000fe2000f8ec0ff */
[----:B------:R-:W-:Y:S01]  /*5910*/  IMAD.MOV R22, RZ, RZ, -R22 ;  /* 0x000000ffff167224 */ /* 0x000fe200078e0a16 */
[----:B------:R-:W-:Y:S01]  /*5920*/  SHF.R.U64 R5, R4, UR4, R5 ;  /* 0x0000000404057c19 */ /* 0x000fe20008001205 */
[----:B------:R-:W-:Y:S01]  /*5930*/  ULDC UR4, c[0x0][0x638] ;  /* 0x00018e0000047ab9 */ /* 0x000fe20000000800 */
[----:B------:R-:W-:Y:S01]  /*5940*/  LOP3.LUT R9, R9, UR16, RZ, 0xc0, !PT ;  /* 0x0000001009097c12 */ /* 0x000fe2000f8ec0ff */
[----:B------:R-:W-:Y:S01]  /*5950*/  ULDC UR5, c[0x0][0x610] ;  /* 0x0001840000057ab9 */ /* 0x000fe20000000800 */
[----:B------:R-:W-:Y:S02]  /*5960*/  IMAD.MOV.U32 R4, RZ, RZ, 0x1 ;  /* 0x00000001ff047424 */ /* 0x000fe400078e00ff */
[----:B------:R-:W-:-:S02]  /*5970*/  IMAD.MOV R7, RZ, RZ, -R5 ;  /* 0x000000ffff077224 */ /* 0x000fc400078e0a05 */
[----:B------:R-:W-:Y:S02]  /*5980*/  IMAD R20, R5, UR18, R20 ;  /* 0x0000001205147c24 */ /* 0x000fe4000f8e0214 */
[----:B0-----:R-:W-:Y:S02]  /*5990*/  @P1 IMAD R15, R21, R22, R14 ;  /* 0x00000016150f1224 */ /* 0x001fe400078e020e */
[----:B------:R-:W-:Y:S01]  /*59a0*/  IMAD R18, R7, UR4, R18 ;  /* 0x0000000407127c24 */ /* 0x000fe2000f8e0212 */
[----:B------:R-:W-:Y:S01]  /*59b0*/  ULDC UR4, c[0x0][0x600] ;  /* 0x0001800000047ab9 */ /* 0x000fe20000000800 */
[----:B------:R-:W-:Y:S02]  /*59c0*/  IMAD R15, R20, UR5, R15 ;  /* 0x00000005140f7c24 */ /* 0x000fe4000f8e020f */
[----:B------:R-:W-:-:S05]  /*59d0*/  IMAD R18, R18, UR4, R9 ;  /* 0x0000000412127c24 */ /* 0x000fca000f8e0209 */
[----:B------:R-:W-:Y:S02]  /*59e0*/  SEL R9, R18, R15, !P1 ;  /* 0x0000000f12097207 */ /* 0x000fe40004800000 */
[----:B------:R-:W-:-:S07]  /*59f0*/  SEL R7, R15, R18, !P1 ;  /* 0x000000120f077207 */ /* 0x000fce0004800000 */
.L_x_108:
[----:B------:R-:W-:Y:S05]  /*5a00*/  BSYNC B1 ;  /* 0x0000000000017941 */ /* 0x000fea0003800000 */
.L_x_107:
[----:B------:R-:W-:-:S13]  /*5a10*/  LOP3.LUT P1, RZ, R4, 0xff, RZ, 0xc0, !PT ;  /* 0x000000ff04ff7812 */ /* 0x000fda000782c0ff */
[----:B------:R-:W-:Y:S05]  /*5a20*/  @P1 BRA `(.L_x_111) ;  /* 0xfffffff4004c1947 */ /* 0x000fea000383ffff */
[----:B------:R-:W-:Y:S05]  /*5a30*/  BSYNC B0 ;  /* 0x0000000000007941 */ /* 0x000fea0003800000 */
.L_x_99:
[----:B------:R-:W-:-:S03]  /*5a40*/  UMOV UR4, 0xffffffff ;  /* 0xffffffff00047882 */ /* 0x000fc60000000000 */
[----:B------:R-:W-:Y:S05]  /*5a50*/  BRA.DIV UR4, `(.L_x_112) ;  /* 0x0000000604cc7947 */ /* 0x000fea000b800000 */
[----:B------:R-:W-:-:S13]  /*5a60*/  ELECT P6, URZ, PT ;  /* 0x00000000003f782f */ /* 0x000fda00038c0000 */
.L_x_131:
[----:B------:R-:W-:Y:S04]  /*5a70*/  BSSY B0, `(.L_x_113) ;  /* 0x0000058000007945 */ /* 0x000fe80003800000 */
[----:B------:R-:W-:Y:S05]  /*5a80*/  @!P6 BRA `(.L_x_114) ;  /* 0x000000040058e947 */ /* 0x000fea0003800000 */
[----:B------:R-:W-:-:S04]  /*5a90*/  LOP3.LUT R19, R19, 0x2, RZ, 0xfc, !PT ;  /* 0x0000000213137812 */ /* 0x000fc800078efcff */
[----:B------:R-:W-:-:S13]  /*5aa0*/  ISETP.NE.AND P0, PT, R19, 0x3, PT ;  /* 0x000000031300780c */ /* 0x000fda0003f05270 */
[----:B------:R-:W-:Y:S05]  /*5ab0*/  @!P0 BRA `(.L_x_115) ;  /* 0x0000000000048947 */ /* 0x000fea0003800000 */
[----:B------:R-:W-:Y:S01]  /*5ac0*/  BPT.TRAP 0x1 ;  /* 0x000000040000795c */ /* 0x000fe20000300000 */
.L_x_115:
[----:B------:R-:W0:Y:S01]  /*5ad0*/  S2R R3, SR_CgaCtaId ;  /* 0x0000000000037919 */ /* 0x000e220000008800 */
[----:B------:R-:W-:-:S04]  /*5ae0*/  MOV R2, 0x400 ;  /* 0x0000040000027802 */ /* 0x000fc80000000f00 */
[----:B0-----:R-:W-:Y:S02]  /*5af0*/  LEA R3, R3, R2, 0x18 ;  /* 0x0000000203037211 */ /* 0x001fe400078ec0ff */
[----:B------:R-:W-:-:S03]  /*5b00*/  SHF.L.U32 R2, R0, 0x1f, RZ ;  /* 0x0000001f00027819 */ /* 0x000fc600000006ff */
[----:B------:R-:W-:-:S04]  /*5b10*/  VIADD R3, R3, 0x48 ;  /* 0x0000004803037836 */ /* 0x000fc80000000000 */
[C---:B------:R-:W-:Y:S02]  /*5b20*/  IMAD R7, R12.reuse, 0x8, R3 ;  /* 0x000000080c077824 */ /* 0x040fe400078e0203 */
[----:B------:R-:W-:Y:S02]  /*5b30*/  VIADD R12, R12, 0x1 ;  /* 0x000000010c0c7836 */ /* 0x000fe40000000000 */
[----:B------:R-:W0:Y:S03]  /*5b40*/  SYNCS.PHASECHK.TRANS64.TRYWAIT P0, [R7+URZ], R2 ;  /* 0x00000002070075a7 */ /* 0x000e26000800017f */
[----:B------:R-:W-:-:S04]  /*5b50*/  ISETP.NE.AND P1, PT, R12, 0x9, PT ;  /* 0x000000090c00780c */ /* 0x000fc80003f25270 */
[----:B------:R-:W-:Y:S02]  /*5b60*/  SEL R5, RZ, 0x1, P1 ;  /* 0x00000001ff057807 */ /* 0x000fe40000800000 */
[----:B------:R-:W-:Y:S02]  /*5b70*/  SEL R12, R12, RZ, P1 ;  /* 0x000000ff0c0c7207 */ /* 0x000fe40000800000 */
[----:B------:R-:W-:-:S03]  /*5b80*/  LOP3.LUT R5, R0, R5, RZ, 0x3c, !PT ;  /* 0x0000000500057212 */ /* 0x000fc600078e3cff */
[----:B------:R-:W-:Y:S01]  /*5b90*/  IMAD R9, R12, 0x8, R3 ;  /* 0x000000080c097824 */ /* 0x000fe200078e0203 */
[----:B------:R-:W-:Y:S01]  /*5ba0*/  SHF.L.U32 R4, R5, 0x1f, RZ ;  /* 0x0000001f05047819 */ /* 0x000fe200000006ff */
[----:B0-----:R-:W-:Y:S06]  /*5bb0*/  @!P0 BRA `(.L_x_116) ;  /* 0x0000000400948947 */ /* 0x001fec0003800000 */
.L_x_132:
[----:B------:R-:W1:Y:S01]  /*5bc0*/  SYNCS.PHASECHK.TRANS64.TRYWAIT P0, [R9+URZ], R4 ;  /* 0x00000004090075a7 */ /* 0x000e62000800017f */
[----:B------:R-:W-:-:S05]  /*5bd0*/  VIADD R0, R12, 0x1 ;  /* 0x000000010c007836 */ /* 0x000fca0000000000 */
[----:B------:R-:W-:-:S04]  /*5be0*/  ISETP.NE.AND P1, PT, R0, 0x9, PT ;  /* 0x000000090000780c */ /* 0x000fc80003f25270 */
[----:B0-----:R-:W-:Y:S02]  /*5bf0*/  SEL R2, RZ, 0x1, P1 ;  /* 0x00000001ff027807 */ /* 0x001fe40000800000 */
[----:B------:R-:W-:Y:S02]  /*5c00*/  SEL R0, R0, RZ, P1 ;  /* 0x000000ff00007207 */ /* 0x000fe40000800000 */
[----:B------:R-:W-:-:S03]  /*5c10*/  LOP3.LUT R7, R5, R2, RZ, 0x3c, !PT ;  /* 0x0000000205077212 */ /* 0x000fc600078e3cff */
[----:B------:R-:W-:Y:S01]  /*5c20*/  IMAD R6, R0, 0x8, R3 ;  /* 0x0000000800067824 */ /* 0x000fe200078e0203 */
[----:B------:R-:W-:Y:S01]  /*5c30*/  SHF.L.U32 R5, R7, 0x1f, RZ ;  /* 0x0000001f07057819 */ /* 0x000fe200000006ff */
[----:B-1----:R-:W-:Y:S06]  /*5c40*/  @!P0 BRA `(.L_x_117) ;  /* 0x0000000400848947 */ /* 0x002fec0003800000 */
.L_x_133:
[----:B------:R-:W1:Y:S01]  /*5c50*/  SYNCS.PHASECHK.TRANS64.TRYWAIT P0, [R6+URZ], R5 ;  /* 0x00000005060075a7 */ /* 0x000e62000800017f */
[----:B------:R-:W-:-:S05]  /*5c60*/  VIADD R0, R0, 0x1 ;  /* 0x0000000100007836 */ /* 0x000fca0000000000 */
[----:B------:R-:W-:-:S04]  /*5c70*/  ISETP.NE.AND P1, PT, R0, 0x9, PT ;  /* 0x000000090000780c */ /* 0x000fc80003f25270 */
[----:B------:R-:W-:Y:S02]  /*5c80*/  SEL R2, RZ, 0x1, P1 ;  /* 0x00000001ff027807 */ /* 0x000fe40000800000 */
[----:B------:R-:W-:Y:S02]  /*5c90*/  SEL R0, R0, RZ, P1 ;  /* 0x000000ff00007207 */ /* 0x000fe40000800000 */
[----:B------:R-:W-:-:S03]  /*5ca0*/  LOP3.LUT R7, R7, R2, RZ, 0x3c, !PT ;  /* 0x0000000207077212 */ /* 0x000fc600078e3cff */
[----:B0-----:R-:W-:Y:S01]  /*5cb0*/  IMAD R9, R0, 0x8, R3 ;  /* 0x0000000800097824 */ /* 0x001fe200078e0203 */
[----:B------:R-:W-:Y:S01]  /*5cc0*/  SHF.L.U32 R4, R7, 0x1f, RZ ;  /* 0x0000001f07047819 */ /* 0x000fe200000006ff */
[----:B-1----:R-:W-:Y:S06]  /*5cd0*/  @!P0 BRA `(.L_x_118) ;  /* 0x0000000400748947 */ /* 0x002fec0003800000 */
.L_x_134:
        /* <DEDUP_REMOVED lines=9> */
.L_x_135:
        /* <DEDUP_REMOVED lines=9> */
.L_x_136:
        /* <DEDUP_REMOVED lines=9> */
.L_x_137:
        /* <DEDUP_REMOVED lines=9> */
.L_x_138:
[----:B------:R-:W1:Y:S01]  /*5f20*/  SYNCS.PHASECHK.TRANS64.TRYWAIT P0, [R9+URZ], R4 ;  /* 0x00000004090075a7 */ /* 0x000e62000800017f */
[----:B------:R-:W-:-:S05]  /*5f30*/  VIADD R0, R0, 0x1 ;  /* 0x0000000100007836 */ /* 0x000fca0000000000 */
[----:B------:R-:W-:-:S04]  /*5f40*/  ISETP.NE.AND P1, PT, R0, 0x9, PT ;  /* 0x000000090000780c */ /* 0x000fc80003f25270 */
[----:B------:R-:W-:Y:S02]  /*5f50*/  SEL R2, RZ, 0x1, P1 ;  /* 0x00000001ff027807 */ /* 0x000fe40000800000 */
[----:B------:R-:W-:Y:S02]  /*5f60*/  SEL R0, R0, RZ, P1 ;  /* 0x000000ff00007207 */ /* 0x000fe40000800000 */
[----:B------:R-:W-:Y:S01]  /*5f70*/  LOP3.LUT R2, R7, R2, RZ, 0x3c, !PT ;  /* 0x0000000207027212 */ /* 0x000fe200078e3cff */
[----:B-1----:R-:W-:Y:S06]  /*5f80*/  @!P0 BRA `(.L_x_123) ;  /* 0x00000004002c8947 */ /* 0x002fec0003800000 */
.L_x_139:
[----:B------:R-:W-:Y:S01]  /*5f90*/  IMAD R3, R0, 0x8, R3 ;  /* 0x0000000800037824 */ /* 0x000fe200078e0203 */
[----:B------:R-:W-:-:S07]  /*5fa0*/  SHF.L.U32 R0, R2, 0x1f, RZ ;  /* 0x0000001f02007819 */ /* 0x000fce00000006ff */
.L_x_124:
[----:B--2---:R2:W3:Y:S02]  /*5fb0*/  SYNCS.PHASECHK.TRANS64.TRYWAIT P0, [R3+URZ], R0 ;  /* 0x00000000030075a7 */ /* 0x0044e4000800017f */
[----:B---3--:R-:W-:Y:S05]  /*5fc0*/  @!P0 NANOSLEEP.SYNCS 0x989680 ;  /* 0x009896800000895d */ /* 0x008fea0003900000 */
[----:B------:R-:W3:Y:S02]  /*5fd0*/  @!P0 SYNCS.PHASECHK.TRANS64 P0, [R3+URZ], R0 ;  /* 0x00000000030085a7 */ /* 0x000ee4000800007f */
[----:B---3--:R-:W-:Y:S05]  /*5fe0*/  @!P0 BRA `(.L_x_124) ;  /* 0xfffffffc00f08947 */ /* 0x008fea000383ffff */
.L_x_114:
[----:B------:R-:W-:Y:S05]  /*5ff0*/  BSYNC B0 ;  /* 0x0000000000007941 */ /* 0x000fea0003800000 */
.L_x_113:
[----:B------:R-:W-:Y:S05]  /*6000*/  EXIT ;  /* 0x000000000000794d */ /* 0x000fea0003800000 */
.L_x_18:
[----:B---3--:R3:W4:Y:S02]  /*6010*/  SYNCS.PHASECHK.TRANS64.TRYWAIT P1, [R3+URZ], R0 ;  /* 0x00000000030075a7 */ /* 0x008724000802017f */
[----:B----4-:R-:W-:Y:S05]  /*6020*/  @!P1 NANOSLEEP.SYNCS 0x989680 ;  /* 0x009896800000995d */ /* 0x010fea0003900000 */
[----:B------:R-:W4:Y:S02]  /*6030*/  @!P1 SYNCS.PHASECHK.TRANS64 P1, [R3+URZ], R0 ;  /* 0x00000000030095a7 */ /* 0x000f24000802007f */
[----:B----4-:R-:W-:Y:S05]  /*6040*/  @!P1 BRA `(.L_x_18) ;  /* 0xfffffffc00f09947 */ /* 0x010fea000383ffff */
[----:B------:R-:W-:Y:S05]  /*6050*/  BRA `(.L_x_17) ;  /* 0xffffffb000a07947 */ /* 0x000fea000383ffff */
.L_x_23:
[----:B-1----:R-:W-:-:S04]  /*6060*/  IMAD.U32 R4, RZ, RZ, UR8 ;  /* 0x00000008ff047e24 */ /* 0x002fc8000f8e00ff */
[----:B------:R1:W2:Y:S03]  /*6070*/  SYNCS.PHASECHK.TRANS64.TRYWAIT P1, [R4+URZ], R3 ;  /* 0x00000003040075a7 */ /* 0x0002a6000802017f */
[----:B--2---:R-:W-:Y:S05]  /*6080*/  @!P1 NANOSLEEP.SYNCS 0x989680 ;  /* 0x009896800000995d */ /* 0x004fea0003900000 */
[----:B------:R-:W2:Y:S02]  /*6090*/  @!P1 SYNCS.PHASECHK.TRANS64 P1, [R4+URZ], R3 ;  /* 0x00000003040095a7 */ /* 0x000ea4000802007f */
[----:B--2---:R-:W-:Y:S05]  /*60a0*/  @!P1 BRA `(.L_x_23) ;  /* 0xfffffffc00ec9947 */ /* 0x004fea000383ffff */
[----:B------:R-:W-:Y:S05]  /*60b0*/  BRA `(.L_x_22) ;  /* 0xffffffb400807947 */ /* 0x000fea000383ffff */
.L_x_100:
[----:B------:R-:W-:Y:S01]  /*60c0*/  BSSY B1, `(.L_x_125) ;  /* 0x0000006000017945 */ /* 0x000fe20003800000 */
[----:B------:R-:W-:-:S07]  /*60d0*/  IMAD.MOV.U32 R15, RZ, RZ, -0x1 ;  /* 0xffffffffff0f7424 */ /* 0x000fce00078e00ff */
[----:B------:R-:W-:Y:S05]  /*60e0*/  WARPSYNC.COLLECTIVE R15, `(.L_x_126) ;  /* 0x000000000f0c7348 */ /* 0x000fea0003c00000 */
[----:B------:R-:W-:Y:S02]  /*60f0*/  ELECT P6, UR62, PT ;  /* 0x00000000003e782f */ /* 0x000fe400038c0000 */
[----:B------:R-:W-:Y:S01]  /*6100*/  MOV R14, UR62 ;  /* 0x0000003e000e7c02 */ /* 0x000fe20008000f00 */
[----:B------:R-:W-:Y:S10]  /*6110*/  ENDCOLLECTIVE ;  /* 0x000000000000791b */ /* 0x000ff40003800000 */
.L_x_126:
[----:B------:R-:W-:Y:S05]  /*6120*/  BSYNC B1 ;  /* 0x0000000000017941 */ /* 0x000fea0003800000 */
.L_x_125:
[----:B------:R-:W-:Y:S05]  /*6130*/  BRA `(.L_x_127) ;  /* 0xffffffec00947947 */ /* 0x000fea000383ffff */
.L_x_103:
[----:B0-----:R0:W1:Y:S02]  /*6140*/  SYNCS.PHASECHK.TRANS64.TRYWAIT P1, [R14+URZ+0x48], R7 ;  /* 0x000048070e0075a7 */ /* 0x001064000802017f */
[----:B-1----:R-:W-:Y:S05]  /*6150*/  @!P1 NANOSLEEP.SYNCS 0x989680 ;  /* 0x009896800000995d */ /* 0x002fea0003900000 */
[----:B------:R-:W1:Y:S02]  /*6160*/  @!P1 SYNCS.PHASECHK.TRANS64 P1, [R14+URZ+0x48], R7 ;  /* 0x000048070e0095a7 */ /* 0x000e64000802007f */
[----:B-1----:R-:W-:Y:S05]  /*6170*/  @!P1 BRA `(.L_x_103) ;  /* 0xfffffffc00f09947 */ /* 0x002fea000383ffff */
[----:B------:R-:W-:Y:S05]  /*6180*/  BRA `(.L_x_128) ;  /* 0xffffffec00c87947 */ /* 0x000fea000383ffff */
.L_x_112:
[----:B------:R-:W-:Y:S01]  /*6190*/  BSSY B0, `(.L_x_129) ;  /* 0x0000006000007945 */ /* 0x000fe20003800000 */
[----:B------:R-:W-:-:S07]  /*61a0*/  IMAD.MOV.U32 R15, RZ, RZ, -0x1 ;  /* 0xffffffffff0f7424 */ /* 0x000fce00078e00ff */
[----:B------:R-:W-:Y:S05]  /*61b0*/  WARPSYNC.COLLECTIVE R15, `(.L_x_130) ;  /* 0x000000000f0c7348 */ /* 0x000fea0003c00000 */
[----:B------:R-:W-:Y:S02]  /*61c0*/  ELECT P6, UR62, PT ;  /* 0x00000000003e782f */ /* 0x000fe400038c0000 */
[----:B------:R-:W-:Y:S01]  /*61d0*/  MOV R14, UR62 ;  /* 0x0000003e000e7c02 */ /* 0x000fe20008000f00 */
[----:B------:R-:W-:Y:S10]  /*61e0*/  ENDCOLLECTIVE ;  /* 0x000000000000791b */ /* 0x000ff40003800000 */
.L_x_130:
[----:B------:R-:W-:Y:S05]  /*61f0*/  BSYNC B0 ;  /* 0x0000000000007941 */ /* 0x000fea0003800000 */
.L_x_129:
[----:B------:R-:W-:Y:S05]  /*6200*/  BRA `(.L_x_131) ;  /* 0xfffffff800187947 */ /* 0x000fea000383ffff */
.L_x_116:
[----:B0-----:R0:W1:Y:S02]  /*6210*/  SYNCS.PHASECHK.TRANS64.TRYWAIT P0, [R7+URZ], R2 ;  /* 0x00000002070075a7 */ /* 0x001064000800017f */
[----:B-1----:R-:W-:Y:S05]  /*6220*/  @!P0 NANOSLEEP.SYNCS 0x989680 ;  /* 0x009896800000895d */ /* 0x002fea0003900000 */
[----:B------:R-:W1:Y:S02]  /*6230*/  @!P0 SYNCS.PHASECHK.TRANS64 P0, [R7+URZ], R2 ;  /* 0x00000002070085a7 */ /* 0x000e64000800007f */
[----:B-1----:R-:W-:Y:S05]  /*6240*/  @!P0 BRA `(.L_x_116) ;  /* 0xfffffffc00f08947 */ /* 0x002fea000383ffff */
[----:B------:R-:W-:Y:S05]  /*6250*/  BRA `(.L_x_132) ;  /* 0xfffffff800587947 */ /* 0x000fea000383ffff */
.L_x_117:
[----:B0-----:R0:W1:Y:S02]  /*6260*/  SYNCS.PHASECHK.TRANS64.TRYWAIT P0, [R9+URZ], R4 ;  /* 0x00000004090075a7 */ /* 0x001064000800017f */
[----:B-1----:R-:W-:Y:S05]  /*6270*/  @!P0 NANOSLEEP.SYNCS 0x989680 ;  /* 0x009896800000895d */ /* 0x002fea0003900000 */
[----:B------:R-:W1:Y:S02]  /*6280*/  @!P0 SYNCS.PHASECHK.TRANS64 P0, [R9+URZ], R4 ;  /* 0x00000004090085a7 */ /* 0x000e64000800007f */
[----:B-1----:R-:W-:Y:S05]  /*6290*/  @!P0 BRA `(.L_x_117) ;  /* 0xfffffffc00f08947 */ /* 0x002fea000383ffff */
[----:B------:R-:W-:Y:S05]  /*62a0*/  BRA `(.L_x_133) ;  /* 0xfffffff800687947 */ /* 0x000fea000383ffff */
.L_x_118:
[----:B0-----:R0:W1:Y:S02]  /*62b0*/  SYNCS.PHASECHK.TRANS64.TRYWAIT P0, [R6+URZ], R5 ;  /* 0x00000005060075a7 */ /* 0x001064000800017f */
[----:B-1----:R-:W-:Y:S05]  /*62c0*/  @!P0 NANOSLEEP.SYNCS 0x989680 ;  /* 0x009896800000895d */ /* 0x002fea0003900000 */
[----:B------:R-:W1:Y:S02]  /*62d0*/  @!P0 SYNCS.PHASECHK.TRANS64 P0, [R6+URZ], R5 ;  /* 0x00000005060085a7 */ /* 0x000e64000800007f */
[----:B-1----:R-:W-:Y:S05]  /*62e0*/  @!P0 BRA `(.L_x_118) ;  /* 0xfffffffc00f08947 */ /* 0x002fea000383ffff */
[----:B------:R-:W-:Y:S05]  /*62f0*/  BRA `(.L_x_134) ;  /* 0xfffffff800787947 */ /* 0x000fea000383ffff */
.L_x_119:
[----:B0-----:R0:W1:Y:S02]  /*6300*/  SYNCS.PHASECHK.TRANS64.TRYWAIT P0, [R9+URZ], R4 ;  /* 0x00000004090075a7 */ /* 0x001064000800017f */
[----:B-1----:R-:W-:Y:S05]  /*6310*/  @!P0 NANOSLEEP.SYNCS 0x989680 ;  /* 0x009896800000895d */ /* 0x002fea0003900000 */
[----:B------:R-:W1:Y:S02]  /*6320*/  @!P0 SYNCS.PHASECHK.TRANS64 P0, [R9+URZ], R4 ;  /* 0x00000004090085a7 */ /* 0x000e64000800007f */
[----:B-1----:R-:W-:Y:S05]  /*6330*/  @!P0 BRA `(.L_x_119) ;  /* 0xfffffffc00f08947 */ /* 0x002fea000383ffff */
[----:B------:R-:W-:Y:S05]  /*6340*/  BRA `(.L_x_135) ;  /* 0xfffffff800887947 */ /* 0x000fea000383ffff */
.L_x_120:
[----:B0-----:R0:W1:Y:S02]  /*6350*/  SYNCS.PHASECHK.TRANS64.TRYWAIT P0, [R6+URZ], R5 ;  /* 0x00000005060075a7 */ /* 0x001064000800017f */
[----:B-1----:R-:W-:Y:S05]  /*6360*/  @!P0 NANOSLEEP.SYNCS 0x989680 ;  /* 0x009896800000895d */ /* 0x002fea0003900000 */
[----:B------:R-:W1:Y:S02]  /*6370*/  @!P0 SYNCS.PHASECHK.TRANS64 P0, [R6+URZ], R5 ;  /* 0x00000005060085a7 */ /* 0x000e64000800007f */
[----:B-1----:R-:W-:Y:S05]  /*6380*/  @!P0 BRA `(.L_x_120) ;  /* 0xfffffffc00f08947 */ /* 0x002fea000383ffff */
[----:B------:R-:W-:Y:S05]  /*6390*/  BRA `(.L_x_136) ;  /* 0xfffffff800987947 */ /* 0x000fea000383ffff */
.L_x_121:
[----:B0-----:R0:W1:Y:S02]  /*63a0*/  SYNCS.PHASECHK.TRANS64.TRYWAIT P0, [R9+URZ], R4 ;  /* 0x00000004090075a7 */ /* 0x001064000800017f */
[----:B-1----:R-:W-:Y:S05]  /*63b0*/  @!P0 NANOSLEEP.SYNCS 0x989680 ;  /* 0x009896800000895d */ /* 0x002fea0003900000 */
[----:B------:R-:W1:Y:S02]  /*63c0*/  @!P0 SYNCS.PHASECHK.TRANS64 P0, [R9+URZ], R4 ;  /* 0x00000004090085a7 */ /* 0x000e64000800007f */
[----:B-1----:R-:W-:Y:S05]  /*63d0*/  @!P0 BRA `(.L_x_121) ;  /* 0xfffffffc00f08947 */ /* 0x002fea000383ffff */
[----:B------:R-:W-:Y:S05]  /*63e0*/  BRA `(.L_x_137) ;  /* 0xfffffff800a87947 */ /* 0x000fea000383ffff */
.L_x_122:
[----:B0-----:R0:W1:Y:S02]  /*63f0*/  SYNCS.PHASECHK.TRANS64.TRYWAIT P0, [R6+URZ], R5 ;  /* 0x00000005060075a7 */ /* 0x001064000800017f */
[----:B-1----:R-:W-:Y:S05]  /*6400*/  @!P0 NANOSLEEP.SYNCS 0x989680 ;  /* 0x009896800000895d */ /* 0x002fea0003900000 */
[----:B------:R-:W1:Y:S02]  /*6410*/  @!P0 SYNCS.PHASECHK.TRANS64 P0, [R6+URZ], R5 ;  /* 0x00000005060085a7 */ /* 0x000e64000800007f */
[----:B-1----:R-:W-:Y:S05]  /*6420*/  @!P0 BRA `(.L_x_122) ;  /* 0xfffffffc00f08947 */ /* 0x002fea000383ffff */
[----:B------:R-:W-:Y:S05]  /*6430*/  BRA `(.L_x_138) ;  /* 0xfffffff800b87947 */ /* 0x000fea000383ffff */
.L_x_123:
[----:B-1----:R1:W2:Y:S02]  /*6440*/  SYNCS.PHASECHK.TRANS64.TRYWAIT P0, [R9+URZ], R4 ;  /* 0x00000004090075a7 */ /* 0x0022a4000800017f */
[----:B--2---:R-:W-:Y:S05]  /*6450*/  @!P0 NANOSLEEP.SYNCS 0x989680 ;  /* 0x009896800000895d */ /* 0x004fea0003900000 */
[----:B------:R-:W2:Y:S02]  /*6460*/  @!P0 SYNCS.PHASECHK.TRANS64 P0, [R9+URZ], R4 ;  /* 0x00000004090085a7 */ /* 0x000ea4000800007f */
[----:B--2---:R-:W-:Y:S05]  /*6470*/  @!P0 BRA `(.L_x_123) ;  /* 0xfffffffc00f08947 */ /* 0x004fea000383ffff */
[----:B------:R-:W-:Y:S05]  /*6480*/  BRA `(.L_x_139) ;  /* 0xfffffff800c07947 */ /* 0x000fea000383ffff */
.L_x_140:
[----:B------:R-:W-:-:S00]  /*6490*/  BRA `(.L_x_140) ;  /* 0xfffffffc00fc7947 */ /* 0x000fc0000383ffff */
[----:B------:R-:W-:-:S00]  /*64a0*/  NOP ;  /* 0x0000000000007918 */ /* 0x000fc00000000000 */
        /* <DEDUP_REMOVED lines=13> */
.L_x_141:


//--------------------- .nv.global.init           --------------------------
	.section	.nv.global.init,"aw",@progbits
.nv.global.init:
	.type		$str$22,@object
	.size		$str$22,($str$23 - $str$22)
$str$22:
        /*0000*/ 	.byte	0x6b, 0x5f, 0x74, 0x69, 0x6c, 0x65, 0x5f, 0x63, 0x6f, 0x75, 0x6e, 0x74, 0x20, 0x3e, 0x3d, 0x20
        /*0010*/ 	.byte	0x31, 0x00
	.type		$str$23,@object
	.size		$str$23,(__unnamed_1 - $str$23)
$str$23:
        /*0012*/ 	.byte	0x2f, 0x74, 0x6d, 0x70, 0x2f, 0x63, 0x75, 0x74, 0x6c, 0x61, 0x73, 0x73, 0x5f, 0x73, 0x77, 0x65
        /*0022*/ 	.byte	0x65, 0x70, 0x5f, 0x73, 0x72, 0x63, 0x2f, 0x69, 0x6e, 0x63, 0x6c, 0x75, 0x64, 0x65, 0x2f, 0x63
        /*0032*/ 	.byte	0x75, 0x74, 0x6c, 0x61, 0x73, 0x73, 0x2f, 0x67, 0x65, 0x6d, 0x6d, 0x2f, 0x63, 0x6f, 0x6c, 0x6c
        /*0042*/ 	.byte	0x65, 0x63, 0x74, 0x69, 0x76, 0x65, 0x2f, 0x73, 0x6d, 0x39, 0x30, 0x5f, 0x6d, 0x6d, 0x61, 0x5f
        /*0052*/ 	.byte	0x74, 0x6d, 0x61, 0x5f, 0x67, 0x6d, 0x6d, 0x61, 0x5f, 0x73, 0x73, 0x5f, 0x77, 0x61, 0x72, 0x70
        /*0062*/ 	.byte	0x73, 0x70, 0x65, 0x63, 0x69, 0x61, 0x6c, 0x69, 0x7a, 0x65, 0x64, 0x2e, 0x68, 0x70, 0x70, 0x00
	.type		__unnamed_1,@object
	.size		__unnamed_1,(.L_0 - __unnamed_1)
__unnamed_1:
        /*0072*/ 	.byte	0x76, 0x6f, 0x69, 0x64, 0x20, 0x63, 0x75, 0x74, 0x6c, 0x61, 0x73, 0x73, 0x3a, 0x3a, 0x67, 0x65
        /* <DEDUP_REMOVED lines=180> */
        /*0bc2*/ 	.byte	0x5d, 0x00
.L_0:


//--------------------- .nv.shared._ZN7cutlass13device_kernelINS_4gemm6kernel13GemmUniversalIN4cute5tupleIJiiiiEEENS1_10collective13CollectiveMmaINS1_34MainloopSm90TmaGmmaWarpSpecializedILi9ENS5_IJNS4_1CILi1EEESB_SB_EEENS1_35KernelTmaWarpSpecializedCooperativeEEENS5_IJNSA_ILi128EEENSA_ILi64EEESG_EEENS_10bfloat16_tENS5_IJlSB_lEEESI_SJ_NS4_8TiledMMAINS4_8MMA_AtomIJNS4_4SM904GMMA27MMA_64x64x16_F32BF16BF16_SSILNSN_5MajorE0ELSP_0ELNSN_7ScaleInE1ELSQ_1EEEEEENS4_6LayoutINS5_IJNSA_ILi2EEESB_SB_EEENS5_IJSB_NSA_ILi0EEESW_EEEEENS5_IJNS4_10UnderscoreESZ_SZ_EEEEENS4_13SM90_TMA_LOADENS4_14ComposedLayoutINS4_7SwizzleILi3ELi4ELi3EEENS4_18smem_ptr_flag_bitsILi16EEENST_INS5_IJNSA_ILi8EEESG_EEENS5_IJSG_SB_EEEEEEEvNS4_8identityES12_S1C_vS1D_EENS_8epilogue10collective6detail29Sm90TmaWarpSpecializedAdapterINS1G_15DefaultEpilogueISI_SJ_SJ_NS1F_6thread17LinearCombinationISI_Li1EffLNS1K_9ScaleType4KindE0ELNS_15FloatRoundStyleE2ESI_EENS1_15EpilogueDefaultEEEEEvvEEEEvNT_6ParamsE --------------------------
	.section	.nv.shared._ZN7cutlass13device_kernelINS_4gemm6kernel13GemmUniversalIN4cute5tupleIJiiiiEEENS1_10collective13CollectiveMmaINS1_34MainloopSm90TmaGmmaWarpSpecializedILi9ENS5_IJNS4_1CILi1EEESB_SB_EEENS1_35KernelTmaWarpSpecializedCooperativeEEENS5_IJNSA_ILi128EEENSA_ILi64EEESG_EEENS_10bfloat16_tENS5_IJlSB_lEEESI_SJ_NS4_8TiledMMAINS4_8MMA_AtomIJNS4_4SM904GMMA27MMA_64x64x16_F32BF16BF16_SSILNSN_5MajorE0ELSP_0ELNSN_7ScaleInE1ELSQ_1EEEEEENS4_6LayoutINS5_IJNSA_ILi2EEESB_SB_EEENS5_IJSB_NSA_ILi0EEESW_EEEEENS5_IJNS4_10UnderscoreESZ_SZ_EEEEENS4_13SM90_TMA_LOADENS4_14ComposedLayoutINS4_7SwizzleILi3ELi4ELi3EEENS4_18smem_ptr_flag_bitsILi16EEENST_INS5_IJNSA_ILi8EEESG_EEENS5_IJSG_SB_EEEEEEEvNS4_8identityES12_S1C_vS1D_EENS_8epilogue10collective6detail29Sm90TmaWarpSpecializedAdapterINS1G_15DefaultEpilogueISI_SJ_SJ_NS1F_6thread17LinearCombinationISI_Li1EffLNS1K_9ScaleType4KindE0ELNS_15FloatRoundStyleE2ESI_EENS1_15EpilogueDefaultEEEEEvvEEEEvNT_6ParamsE,"aw",@nobits
	.sectionflags	@""
	.align	16
	.zero		1024


//--------------------- .nv.shared.reserved.0     --------------------------
	.section	.nv.shared.reserved.0,"aw",@nobits
	.weak		__nv_reservedSMEM_offset_0_alias
	.size		__nv_reservedSMEM_offset_0_alias, 0, 0
	.other		__nv_reservedSMEM_offset_0_alias,@"STO_CUDA_RESERVED_SHARED STV_DEFAULT"
__nv_reservedSMEM_offset_0_alias:
	.zero		0


//--------------------- .nv.global                --------------------------
	.section	.nv.global,"aw",@nobits
.nv.global:
	.type		_ZN39_INTERNAL_6da8ee30_4_k_cu_c08ac757_98254cute1_E,@object
	.size		_ZN39_INTERNAL_6da8ee30_4_k_cu_c08ac757_98254cute1_E,(_ZN39_INTERNAL_6da8ee30_4_k_cu_c08ac757_98254cuda3std3__45__cpo6cbeginE - _ZN39_INTERNAL_6da8ee30_4_k_cu_c08ac757_98254cute1_E)
_ZN39_INTERNAL_6da8ee30_4_k_cu_c08ac757_98254cute1_E:
	.zero		1
	.type		_ZN39_INTERNAL_6da8ee30_4_k_cu_c08ac757_98254cuda3std3__45__cpo6cbeginE,@object
	.size		_ZN39_INTERNAL_6da8ee30_4_k_cu_c08ac757_98254cuda3std3__45__cpo6cbeginE,(_ZN39_INTERNAL_6da8ee30_4_k_cu_c08ac757_98254cuda3std3__48in_placeE - _ZN39_INTERNAL_6da8ee30_4_k_cu_c08ac757_98254cuda3std3__45__cpo6cbeginE)
_ZN39_INTERNAL_6da8ee30_4_k_cu_c08ac757_98254cuda3std3__45__cpo6cbeginE:
	.zero		1
	.type		_ZN39_INTERNAL_6da8ee30_4_k_cu_c08ac757_98254cuda3std3__48in_placeE,@object
	.size		_ZN39_INTERNAL_6da8ee30_4_k_cu_c08ac757_98254cuda3std3__48in_placeE,(_ZN39_INTERNAL_6da8ee30_4_k_cu_c08ac757_98254cuda3std6ranges3__45__cpo9iter_moveE - _ZN39_INTERNAL_6da8ee30_4_k_cu_c08ac757_98254cuda3std3__48in_placeE)
_ZN39_INTERNAL_6da8ee30_4_k_cu_c08ac757_98254cuda3std3__48in_placeE:
	.zero		1
	.type		_ZN39_INTERNAL_6da8ee30_4_k_cu_c08ac757_98254cuda3std6ranges3__45__cpo9iter_moveE,@object
	.size		_ZN39_INTERNAL_6da8ee30_4_k_cu_c08ac757_98254cuda3std6ranges3__45__cpo9iter_moveE,(_ZN39_INTERNAL_6da8ee30_4_k_cu_c08ac757_98254cuda3std3__45__cpo5beginE - _ZN39_INTERNAL_6da8ee30_4_k_cu_c08ac757_98254cuda3std6ranges3__45__cpo9iter_moveE)
_ZN39_INTERNAL_6da8ee30_4_k_cu_c08ac757_98254cuda3std6ranges3__45__cpo9iter_moveE:
	.zero		1
	.type		_ZN39_INTERNAL_6da8ee30_4_k_cu_c08ac757_98254cuda3std3__45__cpo5beginE,@object
	.size		_ZN39_INTERNAL_6da8ee30_4_k_cu_c08ac757_98254cuda3std3__45__cpo5beginE,(_ZN39_INTERNAL_6da8ee30_4_k_cu_c08ac757_98254cuda3std3__441_GLOBAL__N__6da8ee30_4_k_cu_c08ac757_98256ignoreE - _ZN39_INTERNAL_6da8ee30_4_k_cu_c08ac757_98254cuda3std3__45__cpo5beginE)
_ZN39_INTERNAL_6da8ee30_4_k_cu_c08ac757_98254cuda3std3__45__cpo5beginE:
	.zero		1
	.type		_ZN39_INTERNAL_6da8ee30_4_k_cu_c08ac757_98254cuda3std3__441_GLOBAL__N__6da8ee30_4_k_cu_c08ac757_98256ignoreE,@object
	.size		_ZN39_INTERNAL_6da8ee30_4_k_cu_c08ac757_98254cuda3std3__441_GLOBAL__N__6da8ee30_4_k_cu_c08ac757_98256ignoreE,(_ZN39_INTERNAL_6da8ee30_4_k_cu_c08ac757_98254cute7productE - _ZN39_INTERNAL_6da8ee30_4_k_cu_c08ac757_98254cuda3std3__441_GLOBAL__N__6da8ee30_4_k_cu_c08ac757_98256ignoreE)
_ZN39_INTERNAL_6da8ee30_4_k_cu_c08ac757_98254cuda3std3__441_GLOBAL__N__6da8ee30_4_k_cu_c08ac757_98256ignoreE:
	.zero		1
	.type		_ZN39_INTERNAL_6da8ee30_4_k_cu_c08ac757_98254cute7productE,@object
	.size		_ZN39_INTERNAL_6da8ee30_4_k_cu_c08ac757_98254cute7productE,(_ZN39_INTERNAL_6da8ee30_4_k_cu_c08ac757_98254cuda3std3__45__cpo3endE - _ZN39_INTERNAL_6da8ee30_4_k_cu_c08ac757_98254cute7productE)
_ZN39_INTERNAL_6da8ee30_4_k_cu_c08ac757_98254cute7productE:
	.zero		1
	.type		_ZN39_INTERNAL_6da8ee30_4_k_cu_c08ac757_98254cuda3std3__45__cpo3endE,@object
	.size		_ZN39_INTERNAL_6da8ee30_4_k_cu_c08ac757_98254cuda3std3__45__cpo3endE,(_ZN39_INTERNAL_6da8ee30_4_k_cu_c08ac757_98254cuda3std3__419piecewise_constructE - _ZN39_INTERNAL_6da8ee30_4_k_cu_c08ac757_98254cuda3std3__45__cpo3endE)
_ZN39_INTERNAL_6da8ee30_4_k_cu_c08ac757_98254cuda3std3__45__cpo3endE:
	.zero		1
	.type		_ZN39_INTERNAL_6da8ee30_4_k_cu_c08ac757_98254cuda3std3__419piecewise_constructE,@object
	.size		_ZN39_INTERNAL_6da8ee30_4_k_cu_c08ac757_98254cuda3std3__419piecewise_constructE,(_ZN39_INTERNAL_6da8ee30_4_k_cu_c08ac757_98254cuda3std3__45__cpo4cendE - _ZN39_INTERNAL_6da8ee30_4_k_cu_c08ac757_98254cuda3std3__419piecewise_constructE)
_ZN39_INTERNAL_6da8ee30_4_k_cu_c08ac757_98254cuda3std3__419piecewise_constructE:
	.zero		1
	.type		_ZN39_INTERNAL_6da8ee30_4_k_cu_c08ac757_98254cuda3std3__45__cpo4cendE,@object
	.size		_ZN39_INTERNAL_6da8ee30_4_k_cu_c08ac757_98254cuda3std3__45__cpo4cendE,(_ZN39_INTERNAL_6da8ee30_4_k_cu_c08ac757_98254cuda3std6ranges3__45__cpo4swapE - _ZN39_INTERNAL_6da8ee30_4_k_cu_c08ac757_98254cuda3std3__45__cpo4cendE)
_ZN39_INTERNAL_6da8ee30_4_k_cu_c08ac757_98254cuda3std3__45__cpo4cendE:
	.zero		1
	.type		_ZN39_INTERNAL_6da8ee30_4_k_cu_c08ac757_98254cuda3std6ranges3__45__cpo4swapE,@object
	.size		_ZN39_INTERNAL_6da8ee30_4_k_cu_c08ac757_98254cuda3std6ranges3__45__cpo4swapE,(.L_8 - _ZN39_INTERNAL_6da8ee30_4_k_cu_c08ac757_98254cuda3std6ranges3__45__cpo4swapE)
_ZN39_INTERNAL_6da8ee30_4_k_cu_c08ac757_98254cuda3std6ranges3__45__cpo4swapE:
	.zero		1
.L_8:


//--------------------- .nv.constant0._ZN7cutlass13device_kernelINS_4gemm6kernel13GemmUniversalIN4cute5tupleIJiiiiEEENS1_10collective13CollectiveMmaINS1_34MainloopSm90TmaGmmaWarpSpecializedILi9ENS5_IJNS4_1CILi1EEESB_SB_EEENS1_35KernelTmaWarpSpecializedCooperativeEEENS5_IJNSA_ILi128EEENSA_ILi64EEESG_EEENS_10bfloat16_tENS5_IJlSB_lEEESI_SJ_NS4_8TiledMMAINS4_8MMA_AtomIJNS4_4SM904GMMA27MMA_64x64x16_F32BF16BF16_SSILNSN_5MajorE0ELSP_0ELNSN_7ScaleInE1ELSQ_1EEEEEENS4_6LayoutINS5_IJNSA_ILi2EEESB_SB_EEENS5_IJSB_NSA_ILi0EEESW_EEEEENS5_IJNS4_10UnderscoreESZ_SZ_EEEEENS4_13SM90_TMA_LOADENS4_14ComposedLayoutINS4_7SwizzleILi3ELi4ELi3EEENS4_18smem_ptr_flag_bitsILi16EEENST_INS5_IJNSA_ILi8EEESG_EEENS5_IJSG_SB_EEEEEEEvNS4_8identityES12_S1C_vS1D_EENS_8epilogue10collective6detail29Sm90TmaWarpSpecializedAdapterINS1G_15DefaultEpilogueISI_SJ_SJ_NS1F_6thread17LinearCombinationISI_Li1EffLNS1K_9ScaleType4KindE0ELNS_15FloatRoundStyleE2ESI_EENS1_15EpilogueDefaultEEEEEvvEEEEvNT_6ParamsE --------------------------
	.section	.nv.constant0._ZN7cutlass13device_kernelINS_4gemm6kernel13GemmUniversalIN4cute5tupleIJiiiiEEENS1_10collective13CollectiveMmaINS1_34MainloopSm90TmaGmmaWarpSpecializedILi9ENS5_IJNS4_1CILi1EEESB_SB_EEENS1_35KernelTmaWarpSpecializedCooperativeEEENS5_IJNSA_ILi128EEENSA_ILi64EEESG_EEENS_10bfloat16_tENS5_IJlSB_lEEESI_SJ_NS4_8TiledMMAINS4_8MMA_AtomIJNS4_4SM904GMMA27MMA_64x64x16_F32BF16BF16_SSILNSN_5MajorE0ELSP_0ELNSN_7ScaleInE1ELSQ_1EEEEEENS4_6LayoutINS5_IJNSA_ILi2EEESB_SB_EEENS5_IJSB_NSA_ILi0EEESW_EEEEENS5_IJNS4_10UnderscoreESZ_SZ_EEEEENS4_13SM90_TMA_LOADENS4_14ComposedLayoutINS4_7SwizzleILi3ELi4ELi3EEENS4_18smem_ptr_flag_bitsILi16EEENST_INS5_IJNSA_ILi8EEESG_EEENS5_IJSG_SB_EEEEEEEvNS4_8identityES12_S1C_vS1D_EENS_8epilogue10collective6detail29Sm90TmaWarpSpecializedAdapterINS1G_15DefaultEpilogueISI_SJ_SJ_NS1F_6thread17LinearCombinationISI_Li1EffLNS1K_9ScaleType4KindE0ELNS_15FloatRoundStyleE2ESI_EENS1_15EpilogueDefaultEEEEEvvEEEEvNT_6ParamsE,"a",@progbits
	.sectionflags	@""
	.align	4
.nv.constant0._ZN7cutlass13device_kernelINS_4gemm6kernel13GemmUniversalIN4cute5tupleIJiiiiEEENS1_10collective13CollectiveMmaINS1_34MainloopSm90TmaGmmaWarpSpecializedILi9ENS5_IJNS4_1CILi1EEESB_SB_EEENS1_35KernelTmaWarpSpecializedCooperativeEEENS5_IJNSA_ILi128EEENSA_ILi64EEESG_EEENS_10bfloat16_tENS5_IJlSB_lEEESI_SJ_NS4_8TiledMMAINS4_8MMA_AtomIJNS4_4SM904GMMA27MMA_64x64x16_F32BF16BF16_SSILNSN_5MajorE0ELSP_0ELNSN_7ScaleInE1ELSQ_1EEEEEENS4_6LayoutINS5_IJNSA_ILi2EEESB_SB_EEENS5_IJSB_NSA_ILi0EEESW_EEEEENS5_IJNS4_10UnderscoreESZ_SZ_EEEEENS4_13SM90_TMA_LOADENS4_14ComposedLayoutINS4_7SwizzleILi3ELi4ELi3EEENS4_18smem_ptr_flag_bitsILi16EEENST_INS5_IJNSA_ILi8EEESG_EEENS5_IJSG_SB_EEEEEEEvNS4_8identityES12_S1C_vS1D_EENS_8epilogue10collective6detail29Sm90TmaWarpSpecializedAdapterINS1G_15DefaultEpilogueISI_SJ_SJ_NS1F_6thread17LinearCombinationISI_Li1EffLNS1K_9ScaleType4KindE0ELNS_15FloatRoundStyleE2ESI_EENS1_15EpilogueDefaultEEEEEvvEEEEvNT_6ParamsE:
	.zero		1664


//--------------------- SYMBOLS --------------------------

	.type		.nv.reservedSmem.offset0,@object
	.size		.nv.reservedSmem.offset0,0x4
	.type		__assertfail,@function
